//
// Generated by NVIDIA NVVM Compiler
//
// Compiler Build ID: CL-36424714
// Cuda compilation tools, release 13.0, V13.0.88
// Based on NVVM 20.0.0
//

.version 9.0
.target sm_100
.address_size 64

	// .globl	_Z9findClassPdS_PiP7double4iiiiiiS_
.extern .func  (.param .b64 func_retval0) malloc
(
	.param .b64 malloc_param_0
)
;
.extern .func free
(
	.param .b64 free_param_0
)
;
.extern .shared .align 16 .b8 mPartial[];

.visible .entry _Z9findClassPdS_PiP7double4iiiiiiS_(
	.param .u64 .ptr .align 1 _Z9findClassPdS_PiP7double4iiiiiiS__param_0,
	.param .u64 .ptr .align 1 _Z9findClassPdS_PiP7double4iiiiiiS__param_1,
	.param .u64 .ptr .align 1 _Z9findClassPdS_PiP7double4iiiiiiS__param_2,
	.param .u64 .ptr .align 1 _Z9findClassPdS_PiP7double4iiiiiiS__param_3,
	.param .u32 _Z9findClassPdS_PiP7double4iiiiiiS__param_4,
	.param .u32 _Z9findClassPdS_PiP7double4iiiiiiS__param_5,
	.param .u32 _Z9findClassPdS_PiP7double4iiiiiiS__param_6,
	.param .u32 _Z9findClassPdS_PiP7double4iiiiiiS__param_7,
	.param .u32 _Z9findClassPdS_PiP7double4iiiiiiS__param_8,
	.param .u32 _Z9findClassPdS_PiP7double4iiiiiiS__param_9,
	.param .u64 .ptr .align 1 _Z9findClassPdS_PiP7double4iiiiiiS__param_10
)
{
	.reg .pred 	%p<11>;
	.reg .b32 	%r<36>;
	.reg .b64 	%rd<17>;
	.reg .b64 	%fd<21>;

	ld.param.u64 	%rd4, [_Z9findClassPdS_PiP7double4iiiiiiS__param_2];
	ld.param.u64 	%rd3, [_Z9findClassPdS_PiP7double4iiiiiiS__param_3];
	ld.param.u32 	%r19, [_Z9findClassPdS_PiP7double4iiiiiiS__param_6];
	ld.param.u32 	%r22, [_Z9findClassPdS_PiP7double4iiiiiiS__param_7];
	ld.param.u32 	%r20, [_Z9findClassPdS_PiP7double4iiiiiiS__param_8];
	ld.param.u32 	%r21, [_Z9findClassPdS_PiP7double4iiiiiiS__param_9];
	ld.param.u64 	%rd5, [_Z9findClassPdS_PiP7double4iiiiiiS__param_10];
	cvta.to.global.u64 	%rd1, %rd4;
	cvta.to.global.u64 	%rd2, %rd5;
	mov.u32 	%r1, %tid.x;
	mov.u32 	%r2, %ctaid.x;
	mov.u32 	%r35, %ntid.x;
	mad.lo.s32 	%r23, %r2, %r35, %r1;
	add.s32 	%r34, %r23, %r22;
	shl.b32 	%r24, %r1, 5;
	mov.u32 	%r25, mPartial;
	add.s32 	%r5, %r25, %r24;
	mov.f64 	%fd7, 0dC000000000000000;
	mov.f64 	%fd8, 0dBFF0000000000000;
	st.shared.v2.f64 	[%r5], {%fd8, %fd7};
	st.shared.v2.f64 	[%r5+16], {%fd8, %fd8};
	setp.ge.s32 	%p1, %r34, %r19;
	@%p1 bra 	$L__BB0_15;
	mad.lo.s32 	%r26, %r34, %r21, %r20;
	mul.wide.s32 	%rd6, %r26, 8;
	add.s64 	%rd7, %rd2, %rd6;
	ld.global.f64 	%fd20, [%rd7];
	mul.wide.s32 	%rd8, %r34, 4;
	add.s64 	%rd9, %rd1, %rd8;
	ld.global.u32 	%r33, [%rd9];
	mov.u32 	%r27, %nctaid.x;
	mul.lo.s32 	%r7, %r27, %r35;
	mov.u32 	%r32, %r34;
$L__BB0_2:
	mad.lo.s32 	%r28, %r32, %r21, %r20;
	mul.wide.s32 	%rd10, %r28, 8;
	add.s64 	%rd11, %rd2, %rd10;
	ld.global.f64 	%fd3, [%rd11];
	setp.geu.f64 	%p2, %fd3, %fd20;
	@%p2 bra 	$L__BB0_4;
	mul.wide.s32 	%rd12, %r32, 4;
	add.s64 	%rd13, %rd1, %rd12;
	ld.global.u32 	%r33, [%rd13];
	mov.f64 	%fd20, %fd3;
	mov.u32 	%r34, %r32;
$L__BB0_4:
	add.s32 	%r32, %r32, %r7;
	setp.lt.s32 	%p3, %r32, %r19;
	@%p3 bra 	$L__BB0_2;
	cvt.rn.f64.s32 	%fd9, %r33;
	cvt.rn.f64.s32 	%fd10, %r34;
	st.shared.v2.f64 	[%r5], {%fd20, %fd9};
	st.shared.f64 	[%r5+16], %fd10;
	setp.lt.u32 	%p4, %r35, 2;
	@%p4 bra 	$L__BB0_13;
	add.s32 	%r15, %r5, 8;
$L__BB0_7:
	mov.u32 	%r16, %r35;
	shr.u32 	%r35, %r16, 1;
	bar.sync 	0;
	setp.ge.u32 	%p5, %r1, %r35;
	@%p5 bra 	$L__BB0_12;
	shl.b32 	%r29, %r35, 5;
	add.s32 	%r18, %r15, %r29;
	ld.shared.f64 	%fd5, [%r18];
	setp.eq.f64 	%p6, %fd5, 0dC000000000000000;
	@%p6 bra 	$L__BB0_12;
	ld.shared.f64 	%fd11, [%r15];
	setp.eq.f64 	%p7, %fd11, 0dC000000000000000;
	@%p7 bra 	$L__BB0_12;
	ld.shared.f64 	%fd6, [%r18+-8];
	ld.shared.f64 	%fd12, [%r5];
	setp.geu.f64 	%p8, %fd6, %fd12;
	@%p8 bra 	$L__BB0_12;
	ld.shared.v2.f64 	{%fd13, %fd14}, [%r18+8];
	st.shared.v2.f64 	[%r5], {%fd6, %fd5};
	st.shared.v2.f64 	[%r5+16], {%fd13, %fd14};
$L__BB0_12:
	setp.gt.u32 	%p9, %r16, 3;
	@%p9 bra 	$L__BB0_7;
$L__BB0_13:
	setp.ne.s32 	%p10, %r1, 0;
	@%p10 bra 	$L__BB0_15;
	cvta.to.global.u64 	%rd14, %rd3;
	mul.wide.u32 	%rd15, %r2, 32;
	add.s64 	%rd16, %rd14, %rd15;
	ld.shared.v2.f64 	{%fd15, %fd16}, [mPartial];
	ld.shared.v2.f64 	{%fd17, %fd18}, [mPartial+16];
	st.global.v2.f64 	[%rd16], {%fd15, %fd16};
	st.global.v2.f64 	[%rd16+16], {%fd17, %fd18};
$L__BB0_15:
	ret;

}
	// .globl	_Z7findMinP7double4PdS1_PiiiiiS0_iiiiS1_
.visible .entry _Z7findMinP7double4PdS1_PiiiiiS0_iiiiS1_(
	.param .u64 .ptr .align 1 _Z7findMinP7double4PdS1_PiiiiiS0_iiiiS1__param_0,
	.param .u64 .ptr .align 1 _Z7findMinP7double4PdS1_PiiiiiS0_iiiiS1__param_1,
	.param .u64 .ptr .align 1 _Z7findMinP7double4PdS1_PiiiiiS0_iiiiS1__param_2,
	.param .u64 .ptr .align 1 _Z7findMinP7double4PdS1_PiiiiiS0_iiiiS1__param_3,
	.param .u32 _Z7findMinP7double4PdS1_PiiiiiS0_iiiiS1__param_4,
	.param .u32 _Z7findMinP7double4PdS1_PiiiiiS0_iiiiS1__param_5,
	.param .u32 _Z7findMinP7double4PdS1_PiiiiiS0_iiiiS1__param_6,
	.param .u32 _Z7findMinP7double4PdS1_PiiiiiS0_iiiiS1__param_7,
	.param .u64 .ptr .align 1 _Z7findMinP7double4PdS1_PiiiiiS0_iiiiS1__param_8,
	.param .u32 _Z7findMinP7double4PdS1_PiiiiiS0_iiiiS1__param_9,
	.param .u32 _Z7findMinP7double4PdS1_PiiiiiS0_iiiiS1__param_10,
	.param .u32 _Z7findMinP7double4PdS1_PiiiiiS0_iiiiS1__param_11,
	.param .u32 _Z7findMinP7double4PdS1_PiiiiiS0_iiiiS1__param_12,
	.param .u64 .ptr .align 1 _Z7findMinP7double4PdS1_PiiiiiS0_iiiiS1__param_13
)
{
	.reg .pred 	%p<71>;
	.reg .b32 	%r<320>;
	.reg .b64 	%rd<172>;
	.reg .b64 	%fd<212>;

	ld.param.u64 	%rd23, [_Z7findMinP7double4PdS1_PiiiiiS0_iiiiS1__param_0];
	ld.param.u64 	%rd24, [_Z7findMinP7double4PdS1_PiiiiiS0_iiiiS1__param_1];
	ld.param.u64 	%rd25, [_Z7findMinP7double4PdS1_PiiiiiS0_iiiiS1__param_2];
	ld.param.u32 	%r134, [_Z7findMinP7double4PdS1_PiiiiiS0_iiiiS1__param_4];
	ld.param.u32 	%r135, [_Z7findMinP7double4PdS1_PiiiiiS0_iiiiS1__param_5];
	ld.param.u32 	%r137, [_Z7findMinP7double4PdS1_PiiiiiS0_iiiiS1__param_7];
	ld.param.u64 	%rd26, [_Z7findMinP7double4PdS1_PiiiiiS0_iiiiS1__param_8];
	ld.param.u32 	%r138, [_Z7findMinP7double4PdS1_PiiiiiS0_iiiiS1__param_9];
	ld.param.u32 	%r140, [_Z7findMinP7double4PdS1_PiiiiiS0_iiiiS1__param_11];
	ld.param.u64 	%rd27, [_Z7findMinP7double4PdS1_PiiiiiS0_iiiiS1__param_13];
	cvta.to.global.u64 	%rd1, %rd27;
	cvta.to.global.u64 	%rd2, %rd24;
	cvta.to.global.u64 	%rd3, %rd25;
	cvta.to.global.u64 	%rd4, %rd26;
	cvta.to.global.u64 	%rd5, %rd23;
	mov.u32 	%r1, %tid.x;
	mov.u32 	%r142, %ctaid.x;
	mov.u32 	%r275, %ntid.x;
	mad.lo.s32 	%r274, %r142, %r275, %r1;
	shl.b32 	%r143, %r1, 5;
	mov.u32 	%r144, mPartial;
	add.s32 	%r4, %r144, %r143;
	mov.f64 	%fd18, 0dC000000000000000;
	mov.f64 	%fd19, 0dBFF0000000000000;
	st.shared.v2.f64 	[%r4], {%fd19, %fd18};
	st.shared.v2.f64 	[%r4+16], {%fd19, %fd19};
	setp.ge.s32 	%p1, %r274, %r140;
	setp.ge.u32 	%p2, %r274, %r275;
	or.pred  	%p3, %p2, %p1;
	@%p3 bra 	$L__BB1_89;
	mul.wide.u32 	%rd28, %r274, 32;
	add.s64 	%rd29, %rd5, %rd28;
	ld.global.v2.f64 	{%fd209, %fd210}, [%rd29];
	ld.global.f64 	%fd211, [%rd29+16];
$L__BB1_2:
	mul.wide.s32 	%rd30, %r274, 32;
	add.s64 	%rd6, %rd5, %rd30;
	ld.global.f64 	%fd7, [%rd6];
	setp.geu.f64 	%p4, %fd7, %fd209;
	@%p4 bra 	$L__BB1_4;
	ld.global.f64 	%fd210, [%rd6+8];
	ld.global.f64 	%fd211, [%rd6+16];
	mov.f64 	%fd209, %fd7;
$L__BB1_4:
	mov.u32 	%r145, %nctaid.x;
	mad.lo.s32 	%r274, %r145, %r275, %r274;
	setp.lt.s32 	%p5, %r274, %r140;
	@%p5 bra 	$L__BB1_2;
	st.shared.v2.f64 	[%r4], {%fd209, %fd210};
	st.shared.f64 	[%r4+16], %fd211;
	setp.lt.u32 	%p6, %r275, 2;
	@%p6 bra 	$L__BB1_13;
	add.s32 	%r7, %r4, 8;
$L__BB1_7:
	mov.u32 	%r8, %r275;
	shr.u32 	%r275, %r8, 1;
	bar.sync 	0;
	setp.ge.u32 	%p7, %r1, %r275;
	@%p7 bra 	$L__BB1_12;
	shl.b32 	%r146, %r275, 5;
	add.s32 	%r10, %r7, %r146;
	ld.shared.f64 	%fd13, [%r10];
	setp.eq.f64 	%p8, %fd13, 0dC000000000000000;
	@%p8 bra 	$L__BB1_12;
	ld.shared.f64 	%fd20, [%r7];
	setp.eq.f64 	%p9, %fd20, 0dC000000000000000;
	@%p9 bra 	$L__BB1_12;
	ld.shared.f64 	%fd14, [%r10+-8];
	ld.shared.f64 	%fd21, [%r4];
	setp.geu.f64 	%p10, %fd14, %fd21;
	@%p10 bra 	$L__BB1_12;
	ld.shared.v2.f64 	{%fd22, %fd23}, [%r10+8];
	st.shared.v2.f64 	[%r4], {%fd14, %fd13};
	st.shared.v2.f64 	[%r4+16], {%fd22, %fd23};
$L__BB1_12:
	setp.gt.u32 	%p11, %r8, 3;
	@%p11 bra 	$L__BB1_7;
$L__BB1_13:
	setp.ne.s32 	%p12, %r1, 0;
	@%p12 bra 	$L__BB1_89;
	ld.shared.v2.f64 	{%fd24, %fd25}, [mPartial];
	ld.shared.v2.f64 	{%fd26, %fd27}, [mPartial+16];
	st.global.v2.f64 	[%rd5], {%fd24, %fd25};
	st.global.v2.f64 	[%rd5+16], {%fd26, %fd27};
	cvt.rzi.s32.f64 	%r11, %fd26;
	setp.lt.s32 	%p13, %r135, 1;
	@%p13 bra 	$L__BB1_27;
	mul.lo.s32 	%r12, %r11, %r135;
	mul.lo.s32 	%r13, %r137, %r135;
	setp.lt.u32 	%p14, %r135, 16;
	mov.b32 	%r276, 0;
	@%p14 bra 	$L__BB1_18;
	and.b32  	%r276, %r135, 2147483632;
	neg.s32 	%r284, %r276;
	add.s64 	%rd32, %rd2, 64;
	mov.u32 	%r282, %r13;
	mov.u32 	%r283, %r12;
$L__BB1_17:
	.pragma "nounroll";
	mul.wide.s32 	%rd31, %r283, 8;
	add.s64 	%rd33, %rd32, %rd31;
	mul.wide.s32 	%rd34, %r282, 8;
	add.s64 	%rd35, %rd32, %rd34;
	ld.global.f64 	%fd28, [%rd33+-64];
	ld.global.f64 	%fd29, [%rd35+-64];
	st.global.f64 	[%rd33+-64], %fd29;
	st.global.f64 	[%rd35+-64], %fd28;
	ld.global.f64 	%fd30, [%rd33+-56];
	ld.global.f64 	%fd31, [%rd35+-56];
	st.global.f64 	[%rd33+-56], %fd31;
	st.global.f64 	[%rd35+-56], %fd30;
	ld.global.f64 	%fd32, [%rd33+-48];
	ld.global.f64 	%fd33, [%rd35+-48];
	st.global.f64 	[%rd33+-48], %fd33;
	st.global.f64 	[%rd35+-48], %fd32;
	ld.global.f64 	%fd34, [%rd33+-40];
	ld.global.f64 	%fd35, [%rd35+-40];
	st.global.f64 	[%rd33+-40], %fd35;
	st.global.f64 	[%rd35+-40], %fd34;
	ld.global.f64 	%fd36, [%rd33+-32];
	ld.global.f64 	%fd37, [%rd35+-32];
	st.global.f64 	[%rd33+-32], %fd37;
	st.global.f64 	[%rd35+-32], %fd36;
	ld.global.f64 	%fd38, [%rd33+-24];
	ld.global.f64 	%fd39, [%rd35+-24];
	st.global.f64 	[%rd33+-24], %fd39;
	st.global.f64 	[%rd35+-24], %fd38;
	ld.global.f64 	%fd40, [%rd33+-16];
	ld.global.f64 	%fd41, [%rd35+-16];
	st.global.f64 	[%rd33+-16], %fd41;
	st.global.f64 	[%rd35+-16], %fd40;
	ld.global.f64 	%fd42, [%rd33+-8];
	ld.global.f64 	%fd43, [%rd35+-8];
	st.global.f64 	[%rd33+-8], %fd43;
	st.global.f64 	[%rd35+-8], %fd42;
	ld.global.f64 	%fd44, [%rd33];
	ld.global.f64 	%fd45, [%rd35];
	st.global.f64 	[%rd33], %fd45;
	st.global.f64 	[%rd35], %fd44;
	ld.global.f64 	%fd46, [%rd33+8];
	ld.global.f64 	%fd47, [%rd35+8];
	st.global.f64 	[%rd33+8], %fd47;
	st.global.f64 	[%rd35+8], %fd46;
	ld.global.f64 	%fd48, [%rd33+16];
	ld.global.f64 	%fd49, [%rd35+16];
	st.global.f64 	[%rd33+16], %fd49;
	st.global.f64 	[%rd35+16], %fd48;
	ld.global.f64 	%fd50, [%rd33+24];
	ld.global.f64 	%fd51, [%rd35+24];
	st.global.f64 	[%rd33+24], %fd51;
	st.global.f64 	[%rd35+24], %fd50;
	ld.global.f64 	%fd52, [%rd33+32];
	ld.global.f64 	%fd53, [%rd35+32];
	st.global.f64 	[%rd33+32], %fd53;
	st.global.f64 	[%rd35+32], %fd52;
	ld.global.f64 	%fd54, [%rd33+40];
	ld.global.f64 	%fd55, [%rd35+40];
	st.global.f64 	[%rd33+40], %fd55;
	st.global.f64 	[%rd35+40], %fd54;
	ld.global.f64 	%fd56, [%rd33+48];
	ld.global.f64 	%fd57, [%rd35+48];
	st.global.f64 	[%rd33+48], %fd57;
	st.global.f64 	[%rd35+48], %fd56;
	ld.global.f64 	%fd58, [%rd33+56];
	ld.global.f64 	%fd59, [%rd35+56];
	st.global.f64 	[%rd33+56], %fd59;
	st.global.f64 	[%rd35+56], %fd58;
	add.s32 	%r284, %r284, 16;
	add.s32 	%r283, %r283, 16;
	add.s32 	%r282, %r282, 16;
	setp.eq.s32 	%p15, %r284, 0;
	@%p15 bra 	$L__BB1_18;
	bra.uni 	$L__BB1_17;
$L__BB1_18:
	and.b32  	%r16, %r135, 15;
	setp.eq.s32 	%p16, %r16, 0;
	@%p16 bra 	$L__BB1_27;
	setp.lt.u32 	%p17, %r16, 8;
	@%p17 bra 	$L__BB1_21;
	add.s32 	%r149, %r276, %r12;
	mul.wide.s32 	%rd36, %r149, 8;
	add.s64 	%rd37, %rd2, %rd36;
	add.s32 	%r150, %r276, %r13;
	mul.wide.s32 	%rd38, %r150, 8;
	add.s64 	%rd39, %rd2, %rd38;
	ld.global.f64 	%fd60, [%rd37];
	ld.global.f64 	%fd61, [%rd39];
	st.global.f64 	[%rd37], %fd61;
	st.global.f64 	[%rd39], %fd60;
	ld.global.f64 	%fd62, [%rd37+8];
	ld.global.f64 	%fd63, [%rd39+8];
	st.global.f64 	[%rd37+8], %fd63;
	st.global.f64 	[%rd39+8], %fd62;
	ld.global.f64 	%fd64, [%rd37+16];
	ld.global.f64 	%fd65, [%rd39+16];
	st.global.f64 	[%rd37+16], %fd65;
	st.global.f64 	[%rd39+16], %fd64;
	ld.global.f64 	%fd66, [%rd37+24];
	ld.global.f64 	%fd67, [%rd39+24];
	st.global.f64 	[%rd37+24], %fd67;
	st.global.f64 	[%rd39+24], %fd66;
	ld.global.f64 	%fd68, [%rd37+32];
	ld.global.f64 	%fd69, [%rd39+32];
	st.global.f64 	[%rd37+32], %fd69;
	st.global.f64 	[%rd39+32], %fd68;
	ld.global.f64 	%fd70, [%rd37+40];
	ld.global.f64 	%fd71, [%rd39+40];
	st.global.f64 	[%rd37+40], %fd71;
	st.global.f64 	[%rd39+40], %fd70;
	ld.global.f64 	%fd72, [%rd37+48];
	ld.global.f64 	%fd73, [%rd39+48];
	st.global.f64 	[%rd37+48], %fd73;
	st.global.f64 	[%rd39+48], %fd72;
	ld.global.f64 	%fd74, [%rd37+56];
	ld.global.f64 	%fd75, [%rd39+56];
	st.global.f64 	[%rd37+56], %fd75;
	st.global.f64 	[%rd39+56], %fd74;
	add.s32 	%r276, %r276, 8;
$L__BB1_21:
	and.b32  	%r19, %r135, 7;
	setp.eq.s32 	%p18, %r19, 0;
	@%p18 bra 	$L__BB1_27;
	setp.lt.u32 	%p19, %r19, 4;
	@%p19 bra 	$L__BB1_24;
	add.s32 	%r151, %r276, %r12;
	mul.wide.s32 	%rd40, %r151, 8;
	add.s64 	%rd41, %rd2, %rd40;
	add.s32 	%r152, %r276, %r13;
	mul.wide.s32 	%rd42, %r152, 8;
	add.s64 	%rd43, %rd2, %rd42;
	ld.global.f64 	%fd76, [%rd41];
	ld.global.f64 	%fd77, [%rd43];
	st.global.f64 	[%rd41], %fd77;
	st.global.f64 	[%rd43], %fd76;
	ld.global.f64 	%fd78, [%rd41+8];
	ld.global.f64 	%fd79, [%rd43+8];
	st.global.f64 	[%rd41+8], %fd79;
	st.global.f64 	[%rd43+8], %fd78;
	ld.global.f64 	%fd80, [%rd41+16];
	ld.global.f64 	%fd81, [%rd43+16];
	st.global.f64 	[%rd41+16], %fd81;
	st.global.f64 	[%rd43+16], %fd80;
	ld.global.f64 	%fd82, [%rd41+24];
	ld.global.f64 	%fd83, [%rd43+24];
	st.global.f64 	[%rd41+24], %fd83;
	st.global.f64 	[%rd43+24], %fd82;
	add.s32 	%r276, %r276, 4;
$L__BB1_24:
	and.b32  	%r22, %r135, 3;
	setp.eq.s32 	%p20, %r22, 0;
	@%p20 bra 	$L__BB1_27;
	add.s32 	%r281, %r276, %r13;
	add.s32 	%r280, %r276, %r12;
	neg.s32 	%r279, %r22;
$L__BB1_26:
	.pragma "nounroll";
	mul.wide.s32 	%rd44, %r281, 8;
	add.s64 	%rd45, %rd2, %rd44;
	mul.wide.s32 	%rd46, %r280, 8;
	add.s64 	%rd47, %rd2, %rd46;
	ld.global.f64 	%fd84, [%rd47];
	ld.global.f64 	%fd85, [%rd45];
	st.global.f64 	[%rd47], %fd85;
	st.global.f64 	[%rd45], %fd84;
	add.s32 	%r281, %r281, 1;
	add.s32 	%r280, %r280, 1;
	add.s32 	%r279, %r279, 1;
	setp.ne.s32 	%p21, %r279, 0;
	@%p21 bra 	$L__BB1_26;
$L__BB1_27:
	ld.param.u32 	%r267, [_Z7findMinP7double4PdS1_PiiiiiS0_iiiiS1__param_12];
	setp.lt.s32 	%p22, %r267, 1;
	@%p22 bra 	$L__BB1_40;
	ld.param.u32 	%r268, [_Z7findMinP7double4PdS1_PiiiiiS0_iiiiS1__param_12];
	mul.lo.s32 	%r32, %r11, %r268;
	mul.lo.s32 	%r33, %r268, %r137;
	setp.lt.u32 	%p23, %r268, 16;
	mov.b32 	%r289, 0;
	@%p23 bra 	$L__BB1_31;
	ld.param.u32 	%r269, [_Z7findMinP7double4PdS1_PiiiiiS0_iiiiS1__param_12];
	and.b32  	%r154, %r269, 2147483632;
	neg.s32 	%r287, %r154;
	add.s64 	%rd49, %rd1, 64;
	mov.u32 	%r285, %r33;
	mov.u32 	%r286, %r32;
$L__BB1_30:
	.pragma "nounroll";
	ld.param.u32 	%r270, [_Z7findMinP7double4PdS1_PiiiiiS0_iiiiS1__param_12];
	and.b32  	%r289, %r270, 2147483632;
	mul.wide.s32 	%rd48, %r286, 8;
	add.s64 	%rd50, %rd49, %rd48;
	mul.wide.s32 	%rd51, %r285, 8;
	add.s64 	%rd52, %rd49, %rd51;
	ld.global.f64 	%fd86, [%rd50+-64];
	ld.global.f64 	%fd87, [%rd52+-64];
	st.global.f64 	[%rd50+-64], %fd87;
	st.global.f64 	[%rd52+-64], %fd86;
	ld.global.f64 	%fd88, [%rd50+-56];
	ld.global.f64 	%fd89, [%rd52+-56];
	st.global.f64 	[%rd50+-56], %fd89;
	st.global.f64 	[%rd52+-56], %fd88;
	ld.global.f64 	%fd90, [%rd50+-48];
	ld.global.f64 	%fd91, [%rd52+-48];
	st.global.f64 	[%rd50+-48], %fd91;
	st.global.f64 	[%rd52+-48], %fd90;
	ld.global.f64 	%fd92, [%rd50+-40];
	ld.global.f64 	%fd93, [%rd52+-40];
	st.global.f64 	[%rd50+-40], %fd93;
	st.global.f64 	[%rd52+-40], %fd92;
	ld.global.f64 	%fd94, [%rd50+-32];
	ld.global.f64 	%fd95, [%rd52+-32];
	st.global.f64 	[%rd50+-32], %fd95;
	st.global.f64 	[%rd52+-32], %fd94;
	ld.global.f64 	%fd96, [%rd50+-24];
	ld.global.f64 	%fd97, [%rd52+-24];
	st.global.f64 	[%rd50+-24], %fd97;
	st.global.f64 	[%rd52+-24], %fd96;
	ld.global.f64 	%fd98, [%rd50+-16];
	ld.global.f64 	%fd99, [%rd52+-16];
	st.global.f64 	[%rd50+-16], %fd99;
	st.global.f64 	[%rd52+-16], %fd98;
	ld.global.f64 	%fd100, [%rd50+-8];
	ld.global.f64 	%fd101, [%rd52+-8];
	st.global.f64 	[%rd50+-8], %fd101;
	st.global.f64 	[%rd52+-8], %fd100;
	ld.global.f64 	%fd102, [%rd50];
	ld.global.f64 	%fd103, [%rd52];
	st.global.f64 	[%rd50], %fd103;
	st.global.f64 	[%rd52], %fd102;
	ld.global.f64 	%fd104, [%rd50+8];
	ld.global.f64 	%fd105, [%rd52+8];
	st.global.f64 	[%rd50+8], %fd105;
	st.global.f64 	[%rd52+8], %fd104;
	ld.global.f64 	%fd106, [%rd50+16];
	ld.global.f64 	%fd107, [%rd52+16];
	st.global.f64 	[%rd50+16], %fd107;
	st.global.f64 	[%rd52+16], %fd106;
	ld.global.f64 	%fd108, [%rd50+24];
	ld.global.f64 	%fd109, [%rd52+24];
	st.global.f64 	[%rd50+24], %fd109;
	st.global.f64 	[%rd52+24], %fd108;
	ld.global.f64 	%fd110, [%rd50+32];
	ld.global.f64 	%fd111, [%rd52+32];
	st.global.f64 	[%rd50+32], %fd111;
	st.global.f64 	[%rd52+32], %fd110;
	ld.global.f64 	%fd112, [%rd50+40];
	ld.global.f64 	%fd113, [%rd52+40];
	st.global.f64 	[%rd50+40], %fd113;
	st.global.f64 	[%rd52+40], %fd112;
	ld.global.f64 	%fd114, [%rd50+48];
	ld.global.f64 	%fd115, [%rd52+48];
	st.global.f64 	[%rd50+48], %fd115;
	st.global.f64 	[%rd52+48], %fd114;
	ld.global.f64 	%fd116, [%rd50+56];
	ld.global.f64 	%fd117, [%rd52+56];
	st.global.f64 	[%rd50+56], %fd117;
	st.global.f64 	[%rd52+56], %fd116;
	add.s32 	%r287, %r287, 16;
	add.s32 	%r286, %r286, 16;
	add.s32 	%r285, %r285, 16;
	setp.ne.s32 	%p24, %r287, 0;
	@%p24 bra 	$L__BB1_30;
$L__BB1_31:
	ld.param.u32 	%r271, [_Z7findMinP7double4PdS1_PiiiiiS0_iiiiS1__param_12];
	and.b32  	%r50, %r271, 15;
	setp.eq.s32 	%p25, %r50, 0;
	@%p25 bra 	$L__BB1_40;
	setp.lt.u32 	%p26, %r50, 8;
	@%p26 bra 	$L__BB1_34;
	add.s32 	%r155, %r289, %r32;
	mul.wide.s32 	%rd53, %r155, 8;
	add.s64 	%rd54, %rd1, %rd53;
	add.s32 	%r156, %r289, %r33;
	mul.wide.s32 	%rd55, %r156, 8;
	add.s64 	%rd56, %rd1, %rd55;
	ld.global.f64 	%fd118, [%rd54];
	ld.global.f64 	%fd119, [%rd56];
	st.global.f64 	[%rd54], %fd119;
	st.global.f64 	[%rd56], %fd118;
	ld.global.f64 	%fd120, [%rd54+8];
	ld.global.f64 	%fd121, [%rd56+8];
	st.global.f64 	[%rd54+8], %fd121;
	st.global.f64 	[%rd56+8], %fd120;
	ld.global.f64 	%fd122, [%rd54+16];
	ld.global.f64 	%fd123, [%rd56+16];
	st.global.f64 	[%rd54+16], %fd123;
	st.global.f64 	[%rd56+16], %fd122;
	ld.global.f64 	%fd124, [%rd54+24];
	ld.global.f64 	%fd125, [%rd56+24];
	st.global.f64 	[%rd54+24], %fd125;
	st.global.f64 	[%rd56+24], %fd124;
	ld.global.f64 	%fd126, [%rd54+32];
	ld.global.f64 	%fd127, [%rd56+32];
	st.global.f64 	[%rd54+32], %fd127;
	st.global.f64 	[%rd56+32], %fd126;
	ld.global.f64 	%fd128, [%rd54+40];
	ld.global.f64 	%fd129, [%rd56+40];
	st.global.f64 	[%rd54+40], %fd129;
	st.global.f64 	[%rd56+40], %fd128;
	ld.global.f64 	%fd130, [%rd54+48];
	ld.global.f64 	%fd131, [%rd56+48];
	st.global.f64 	[%rd54+48], %fd131;
	st.global.f64 	[%rd56+48], %fd130;
	ld.global.f64 	%fd132, [%rd54+56];
	ld.global.f64 	%fd133, [%rd56+56];
	st.global.f64 	[%rd54+56], %fd133;
	st.global.f64 	[%rd56+56], %fd132;
	add.s32 	%r289, %r289, 8;
$L__BB1_34:
	ld.param.u32 	%r272, [_Z7findMinP7double4PdS1_PiiiiiS0_iiiiS1__param_12];
	and.b32  	%r53, %r272, 7;
	setp.eq.s32 	%p27, %r53, 0;
	@%p27 bra 	$L__BB1_40;
	setp.lt.u32 	%p28, %r53, 4;
	@%p28 bra 	$L__BB1_37;
	add.s32 	%r157, %r289, %r32;
	mul.wide.s32 	%rd57, %r157, 8;
	add.s64 	%rd58, %rd1, %rd57;
	add.s32 	%r158, %r289, %r33;
	mul.wide.s32 	%rd59, %r158, 8;
	add.s64 	%rd60, %rd1, %rd59;
	ld.global.f64 	%fd134, [%rd58];
	ld.global.f64 	%fd135, [%rd60];
	st.global.f64 	[%rd58], %fd135;
	st.global.f64 	[%rd60], %fd134;
	ld.global.f64 	%fd136, [%rd58+8];
	ld.global.f64 	%fd137, [%rd60+8];
	st.global.f64 	[%rd58+8], %fd137;
	st.global.f64 	[%rd60+8], %fd136;
	ld.global.f64 	%fd138, [%rd58+16];
	ld.global.f64 	%fd139, [%rd60+16];
	st.global.f64 	[%rd58+16], %fd139;
	st.global.f64 	[%rd60+16], %fd138;
	ld.global.f64 	%fd140, [%rd58+24];
	ld.global.f64 	%fd141, [%rd60+24];
	st.global.f64 	[%rd58+24], %fd141;
	st.global.f64 	[%rd60+24], %fd140;
	add.s32 	%r289, %r289, 4;
$L__BB1_37:
	ld.param.u32 	%r273, [_Z7findMinP7double4PdS1_PiiiiiS0_iiiiS1__param_12];
	and.b32  	%r56, %r273, 3;
	setp.eq.s32 	%p29, %r56, 0;
	@%p29 bra 	$L__BB1_40;
	add.s32 	%r293, %r289, %r33;
	add.s32 	%r292, %r289, %r32;
	neg.s32 	%r291, %r56;
$L__BB1_39:
	.pragma "nounroll";
	mul.wide.s32 	%rd61, %r293, 8;
	add.s64 	%rd62, %rd1, %rd61;
	mul.wide.s32 	%rd63, %r292, 8;
	add.s64 	%rd64, %rd1, %rd63;
	ld.global.f64 	%fd142, [%rd64];
	ld.global.f64 	%fd143, [%rd62];
	st.global.f64 	[%rd64], %fd143;
	st.global.f64 	[%rd62], %fd142;
	add.s32 	%r293, %r293, 1;
	add.s32 	%r292, %r292, 1;
	add.s32 	%r291, %r291, 1;
	setp.ne.s32 	%p30, %r291, 0;
	@%p30 bra 	$L__BB1_39;
$L__BB1_40:
	ld.param.u64 	%rd166, [_Z7findMinP7double4PdS1_PiiiiiS0_iiiiS1__param_3];
	cvta.to.global.u64 	%rd65, %rd166;
	mul.wide.s32 	%rd66, %r11, 4;
	add.s64 	%rd67, %rd65, %rd66;
	mul.wide.s32 	%rd68, %r137, 4;
	add.s64 	%rd69, %rd65, %rd68;
	ld.global.u32 	%r159, [%rd67];
	ld.global.u32 	%r160, [%rd69];
	st.global.u32 	[%rd67], %r160;
	st.global.u32 	[%rd69], %r159;
	mul.wide.s32 	%rd70, %r137, 32;
	add.s64 	%rd71, %rd4, %rd70;
	ld.global.v2.f64 	{%fd144, %fd145}, [%rd5];
	ld.global.v2.f64 	{%fd146, %fd147}, [%rd5+16];
	st.global.v2.f64 	[%rd71], {%fd144, %fd145};
	st.global.v2.f64 	[%rd71+16], {%fd146, %fd147};
	add.s32 	%r161, %r138, -1;
	setp.ne.s32 	%p31, %r137, %r161;
	@%p31 bra 	$L__BB1_89;
	setp.lt.s32 	%p32, %r135, 1;
	@%p32 bra 	$L__BB1_54;
	ld.param.u32 	%r266, [_Z7findMinP7double4PdS1_PiiiiiS0_iiiiS1__param_10];
	ld.param.u32 	%r264, [_Z7findMinP7double4PdS1_PiiiiiS0_iiiiS1__param_6];
	mul.lo.s32 	%r66, %r266, %r135;
	mul.lo.s32 	%r67, %r264, %r135;
	and.b32  	%r68, %r135, 15;
	setp.lt.u32 	%p33, %r135, 16;
	mov.b32 	%r298, 0;
	@%p33 bra 	$L__BB1_45;
	and.b32  	%r298, %r135, 2147483632;
	neg.s32 	%r296, %r298;
	add.s64 	%rd7, %rd3, 64;
	add.s64 	%rd8, %rd2, 64;
	mov.u32 	%r294, %r67;
	mov.u32 	%r295, %r66;
$L__BB1_44:
	.pragma "nounroll";
	mul.wide.s32 	%rd72, %r295, 8;
	add.s64 	%rd73, %rd7, %rd72;
	mul.wide.s32 	%rd74, %r294, 8;
	add.s64 	%rd75, %rd8, %rd74;
	ld.global.f64 	%fd148, [%rd73+-64];
	st.global.f64 	[%rd75+-64], %fd148;
	ld.global.f64 	%fd149, [%rd73+-56];
	st.global.f64 	[%rd75+-56], %fd149;
	ld.global.f64 	%fd150, [%rd73+-48];
	st.global.f64 	[%rd75+-48], %fd150;
	ld.global.f64 	%fd151, [%rd73+-40];
	st.global.f64 	[%rd75+-40], %fd151;
	ld.global.f64 	%fd152, [%rd73+-32];
	st.global.f64 	[%rd75+-32], %fd152;
	ld.global.f64 	%fd153, [%rd73+-24];
	st.global.f64 	[%rd75+-24], %fd153;
	ld.global.f64 	%fd154, [%rd73+-16];
	st.global.f64 	[%rd75+-16], %fd154;
	ld.global.f64 	%fd155, [%rd73+-8];
	st.global.f64 	[%rd75+-8], %fd155;
	ld.global.f64 	%fd156, [%rd73];
	st.global.f64 	[%rd75], %fd156;
	ld.global.f64 	%fd157, [%rd73+8];
	st.global.f64 	[%rd75+8], %fd157;
	ld.global.f64 	%fd158, [%rd73+16];
	st.global.f64 	[%rd75+16], %fd158;
	ld.global.f64 	%fd159, [%rd73+24];
	st.global.f64 	[%rd75+24], %fd159;
	ld.global.f64 	%fd160, [%rd73+32];
	st.global.f64 	[%rd75+32], %fd160;
	ld.global.f64 	%fd161, [%rd73+40];
	st.global.f64 	[%rd75+40], %fd161;
	ld.global.f64 	%fd162, [%rd73+48];
	st.global.f64 	[%rd75+48], %fd162;
	ld.global.f64 	%fd163, [%rd73+56];
	st.global.f64 	[%rd75+56], %fd163;
	add.s32 	%r296, %r296, 16;
	add.s32 	%r295, %r295, 16;
	add.s32 	%r294, %r294, 16;
	setp.ne.s32 	%p34, %r296, 0;
	@%p34 bra 	$L__BB1_44;
$L__BB1_45:
	setp.eq.s32 	%p35, %r68, 0;
	@%p35 bra 	$L__BB1_54;
	and.b32  	%r78, %r135, 7;
	setp.lt.u32 	%p36, %r68, 8;
	@%p36 bra 	$L__BB1_48;
	add.s32 	%r163, %r298, %r66;
	mul.wide.s32 	%rd76, %r163, 8;
	add.s64 	%rd77, %rd3, %rd76;
	ld.global.f64 	%fd164, [%rd77];
	add.s32 	%r164, %r298, %r67;
	mul.wide.s32 	%rd78, %r164, 8;
	add.s64 	%rd79, %rd2, %rd78;
	st.global.f64 	[%rd79], %fd164;
	ld.global.f64 	%fd165, [%rd77+8];
	st.global.f64 	[%rd79+8], %fd165;
	ld.global.f64 	%fd166, [%rd77+16];
	st.global.f64 	[%rd79+16], %fd166;
	ld.global.f64 	%fd167, [%rd77+24];
	st.global.f64 	[%rd79+24], %fd167;
	ld.global.f64 	%fd168, [%rd77+32];
	st.global.f64 	[%rd79+32], %fd168;
	ld.global.f64 	%fd169, [%rd77+40];
	st.global.f64 	[%rd79+40], %fd169;
	ld.global.f64 	%fd170, [%rd77+48];
	st.global.f64 	[%rd79+48], %fd170;
	ld.global.f64 	%fd171, [%rd77+56];
	st.global.f64 	[%rd79+56], %fd171;
	add.s32 	%r298, %r298, 8;
$L__BB1_48:
	setp.eq.s32 	%p37, %r78, 0;
	@%p37 bra 	$L__BB1_54;
	and.b32  	%r81, %r135, 3;
	setp.lt.u32 	%p38, %r78, 4;
	@%p38 bra 	$L__BB1_51;
	add.s32 	%r165, %r298, %r66;
	mul.wide.s32 	%rd80, %r165, 8;
	add.s64 	%rd81, %rd3, %rd80;
	ld.global.f64 	%fd172, [%rd81];
	add.s32 	%r166, %r298, %r67;
	mul.wide.s32 	%rd82, %r166, 8;
	add.s64 	%rd83, %rd2, %rd82;
	st.global.f64 	[%rd83], %fd172;
	ld.global.f64 	%fd173, [%rd81+8];
	st.global.f64 	[%rd83+8], %fd173;
	ld.global.f64 	%fd174, [%rd81+16];
	st.global.f64 	[%rd83+16], %fd174;
	ld.global.f64 	%fd175, [%rd81+24];
	st.global.f64 	[%rd83+24], %fd175;
	add.s32 	%r298, %r298, 4;
$L__BB1_51:
	setp.eq.s32 	%p39, %r81, 0;
	@%p39 bra 	$L__BB1_54;
	add.s32 	%r302, %r298, %r67;
	add.s32 	%r301, %r298, %r66;
	neg.s32 	%r300, %r81;
$L__BB1_53:
	.pragma "nounroll";
	mul.wide.s32 	%rd84, %r302, 8;
	add.s64 	%rd85, %rd2, %rd84;
	mul.wide.s32 	%rd86, %r301, 8;
	add.s64 	%rd87, %rd3, %rd86;
	ld.global.f64 	%fd176, [%rd87];
	st.global.f64 	[%rd85], %fd176;
	add.s32 	%r302, %r302, 1;
	add.s32 	%r301, %r301, 1;
	add.s32 	%r300, %r300, 1;
	setp.ne.s32 	%p40, %r300, 0;
	@%p40 bra 	$L__BB1_53;
$L__BB1_54:
	mul.wide.s32 	%rd88, %r134, 4;
	{ // callseq 0, 0
	.param .b64 param0;
	st.param.b64 	[param0], %rd88;
	.param .b64 retval0;
	call.uni (retval0), 
	malloc, 
	(
	param0
	);
	ld.param.b64 	%rd89, [retval0];
	} // callseq 0
	setp.lt.s32 	%p41, %r134, 1;
	@%p41 bra 	$L__BB1_67;
	and.b32  	%r93, %r134, 15;
	setp.lt.u32 	%p42, %r134, 16;
	mov.b32 	%r303, 0;
	@%p42 bra 	$L__BB1_58;
	and.b32  	%r303, %r134, 2147483632;
	neg.s32 	%r307, %r303;
	add.s64 	%rd169, %rd89, 32;
$L__BB1_57:
	.pragma "nounroll";
	mov.b32 	%r168, 0;
	st.u32 	[%rd169+-32], %r168;
	st.u32 	[%rd169+-28], %r168;
	st.u32 	[%rd169+-24], %r168;
	st.u32 	[%rd169+-20], %r168;
	st.u32 	[%rd169+-16], %r168;
	st.u32 	[%rd169+-12], %r168;
	st.u32 	[%rd169+-8], %r168;
	st.u32 	[%rd169+-4], %r168;
	st.u32 	[%rd169], %r168;
	st.u32 	[%rd169+4], %r168;
	st.u32 	[%rd169+8], %r168;
	st.u32 	[%rd169+12], %r168;
	st.u32 	[%rd169+16], %r168;
	st.u32 	[%rd169+20], %r168;
	st.u32 	[%rd169+24], %r168;
	st.u32 	[%rd169+28], %r168;
	add.s32 	%r307, %r307, 16;
	add.s64 	%rd169, %rd169, 64;
	setp.eq.s32 	%p43, %r307, 0;
	@%p43 bra 	$L__BB1_58;
	bra.uni 	$L__BB1_57;
$L__BB1_58:
	setp.eq.s32 	%p44, %r93, 0;
	@%p44 bra 	$L__BB1_67;
	and.b32  	%r97, %r134, 7;
	setp.lt.u32 	%p45, %r93, 8;
	@%p45 bra 	$L__BB1_61;
	mul.wide.u32 	%rd90, %r303, 4;
	add.s64 	%rd91, %rd89, %rd90;
	mov.b32 	%r169, 0;
	st.u32 	[%rd91], %r169;
	st.u32 	[%rd91+4], %r169;
	st.u32 	[%rd91+8], %r169;
	st.u32 	[%rd91+12], %r169;
	st.u32 	[%rd91+16], %r169;
	st.u32 	[%rd91+20], %r169;
	st.u32 	[%rd91+24], %r169;
	st.u32 	[%rd91+28], %r169;
	add.s32 	%r303, %r303, 8;
$L__BB1_61:
	setp.eq.s32 	%p46, %r97, 0;
	@%p46 bra 	$L__BB1_67;
	and.b32  	%r100, %r134, 3;
	setp.lt.u32 	%p47, %r97, 4;
	@%p47 bra 	$L__BB1_64;
	mul.wide.u32 	%rd92, %r303, 4;
	add.s64 	%rd93, %rd89, %rd92;
	mov.b32 	%r170, 0;
	st.u32 	[%rd93], %r170;
	st.u32 	[%rd93+4], %r170;
	st.u32 	[%rd93+8], %r170;
	st.u32 	[%rd93+12], %r170;
	add.s32 	%r303, %r303, 4;
$L__BB1_64:
	setp.eq.s32 	%p48, %r100, 0;
	@%p48 bra 	$L__BB1_67;
	mul.wide.u32 	%rd94, %r303, 4;
	add.s64 	%rd168, %rd89, %rd94;
	neg.s32 	%r306, %r100;
$L__BB1_66:
	.pragma "nounroll";
	mov.b32 	%r171, 0;
	st.u32 	[%rd168], %r171;
	add.s64 	%rd168, %rd168, 4;
	add.s32 	%r306, %r306, 1;
	setp.ne.s32 	%p49, %r306, 0;
	@%p49 bra 	$L__BB1_66;
$L__BB1_67:
	setp.lt.s32 	%p50, %r138, 1;
	@%p50 bra 	$L__BB1_80;
	and.b32  	%r106, %r138, 15;
	setp.lt.u32 	%p51, %r138, 16;
	mov.b32 	%r309, 0;
	@%p51 bra 	$L__BB1_71;
	and.b32  	%r309, %r138, 2147483632;
	neg.s32 	%r308, %r309;
	add.s64 	%rd170, %rd4, 264;
$L__BB1_70:
	.pragma "nounroll";
	ld.global.f64 	%fd177, [%rd170+-256];
	cvt.rzi.s32.f64 	%r173, %fd177;
	mul.wide.s32 	%rd95, %r173, 4;
	add.s64 	%rd96, %rd89, %rd95;
	ld.u32 	%r174, [%rd96];
	add.s32 	%r175, %r174, 1;
	st.u32 	[%rd96], %r175;
	ld.global.f64 	%fd178, [%rd170+-224];
	cvt.rzi.s32.f64 	%r176, %fd178;
	mul.wide.s32 	%rd97, %r176, 4;
	add.s64 	%rd98, %rd89, %rd97;
	ld.u32 	%r177, [%rd98];
	add.s32 	%r178, %r177, 1;
	st.u32 	[%rd98], %r178;
	ld.global.f64 	%fd179, [%rd170+-192];
	cvt.rzi.s32.f64 	%r179, %fd179;
	mul.wide.s32 	%rd99, %r179, 4;
	add.s64 	%rd100, %rd89, %rd99;
	ld.u32 	%r180, [%rd100];
	add.s32 	%r181, %r180, 1;
	st.u32 	[%rd100], %r181;
	ld.global.f64 	%fd180, [%rd170+-160];
	cvt.rzi.s32.f64 	%r182, %fd180;
	mul.wide.s32 	%rd101, %r182, 4;
	add.s64 	%rd102, %rd89, %rd101;
	ld.u32 	%r183, [%rd102];
	add.s32 	%r184, %r183, 1;
	st.u32 	[%rd102], %r184;
	ld.global.f64 	%fd181, [%rd170+-128];
	cvt.rzi.s32.f64 	%r185, %fd181;
	mul.wide.s32 	%rd103, %r185, 4;
	add.s64 	%rd104, %rd89, %rd103;
	ld.u32 	%r186, [%rd104];
	add.s32 	%r187, %r186, 1;
	st.u32 	[%rd104], %r187;
	ld.global.f64 	%fd182, [%rd170+-96];
	cvt.rzi.s32.f64 	%r188, %fd182;
	mul.wide.s32 	%rd105, %r188, 4;
	add.s64 	%rd106, %rd89, %rd105;
	ld.u32 	%r189, [%rd106];
	add.s32 	%r190, %r189, 1;
	st.u32 	[%rd106], %r190;
	ld.global.f64 	%fd183, [%rd170+-64];
	cvt.rzi.s32.f64 	%r191, %fd183;
	mul.wide.s32 	%rd107, %r191, 4;
	add.s64 	%rd108, %rd89, %rd107;
	ld.u32 	%r192, [%rd108];
	add.s32 	%r193, %r192, 1;
	st.u32 	[%rd108], %r193;
	ld.global.f64 	%fd184, [%rd170+-32];
	cvt.rzi.s32.f64 	%r194, %fd184;
	mul.wide.s32 	%rd109, %r194, 4;
	add.s64 	%rd110, %rd89, %rd109;
	ld.u32 	%r195, [%rd110];
	add.s32 	%r196, %r195, 1;
	st.u32 	[%rd110], %r196;
	ld.global.f64 	%fd185, [%rd170];
	cvt.rzi.s32.f64 	%r197, %fd185;
	mul.wide.s32 	%rd111, %r197, 4;
	add.s64 	%rd112, %rd89, %rd111;
	ld.u32 	%r198, [%rd112];
	add.s32 	%r199, %r198, 1;
	st.u32 	[%rd112], %r199;
	ld.global.f64 	%fd186, [%rd170+32];
	cvt.rzi.s32.f64 	%r200, %fd186;
	mul.wide.s32 	%rd113, %r200, 4;
	add.s64 	%rd114, %rd89, %rd113;
	ld.u32 	%r201, [%rd114];
	add.s32 	%r202, %r201, 1;
	st.u32 	[%rd114], %r202;
	ld.global.f64 	%fd187, [%rd170+64];
	cvt.rzi.s32.f64 	%r203, %fd187;
	mul.wide.s32 	%rd115, %r203, 4;
	add.s64 	%rd116, %rd89, %rd115;
	ld.u32 	%r204, [%rd116];
	add.s32 	%r205, %r204, 1;
	st.u32 	[%rd116], %r205;
	ld.global.f64 	%fd188, [%rd170+96];
	cvt.rzi.s32.f64 	%r206, %fd188;
	mul.wide.s32 	%rd117, %r206, 4;
	add.s64 	%rd118, %rd89, %rd117;
	ld.u32 	%r207, [%rd118];
	add.s32 	%r208, %r207, 1;
	st.u32 	[%rd118], %r208;
	ld.global.f64 	%fd189, [%rd170+128];
	cvt.rzi.s32.f64 	%r209, %fd189;
	mul.wide.s32 	%rd119, %r209, 4;
	add.s64 	%rd120, %rd89, %rd119;
	ld.u32 	%r210, [%rd120];
	add.s32 	%r211, %r210, 1;
	st.u32 	[%rd120], %r211;
	ld.global.f64 	%fd190, [%rd170+160];
	cvt.rzi.s32.f64 	%r212, %fd190;
	mul.wide.s32 	%rd121, %r212, 4;
	add.s64 	%rd122, %rd89, %rd121;
	ld.u32 	%r213, [%rd122];
	add.s32 	%r214, %r213, 1;
	st.u32 	[%rd122], %r214;
	ld.global.f64 	%fd191, [%rd170+192];
	cvt.rzi.s32.f64 	%r215, %fd191;
	mul.wide.s32 	%rd123, %r215, 4;
	add.s64 	%rd124, %rd89, %rd123;
	ld.u32 	%r216, [%rd124];
	add.s32 	%r217, %r216, 1;
	st.u32 	[%rd124], %r217;
	ld.global.f64 	%fd192, [%rd170+224];
	cvt.rzi.s32.f64 	%r218, %fd192;
	mul.wide.s32 	%rd125, %r218, 4;
	add.s64 	%rd126, %rd89, %rd125;
	ld.u32 	%r219, [%rd126];
	add.s32 	%r220, %r219, 1;
	st.u32 	[%rd126], %r220;
	add.s32 	%r308, %r308, 16;
	add.s64 	%rd170, %rd170, 512;
	setp.ne.s32 	%p52, %r308, 0;
	@%p52 bra 	$L__BB1_70;
$L__BB1_71:
	setp.eq.s32 	%p53, %r106, 0;
	@%p53 bra 	$L__BB1_80;
	and.b32  	%r114, %r138, 7;
	setp.lt.u32 	%p54, %r106, 8;
	@%p54 bra 	$L__BB1_74;
	mul.wide.u32 	%rd127, %r309, 32;
	add.s64 	%rd128, %rd4, %rd127;
	ld.global.f64 	%fd193, [%rd128+8];
	cvt.rzi.s32.f64 	%r221, %fd193;
	mul.wide.s32 	%rd129, %r221, 4;
	add.s64 	%rd130, %rd89, %rd129;
	ld.u32 	%r222, [%rd130];
	add.s32 	%r223, %r222, 1;
	st.u32 	[%rd130], %r223;
	ld.global.f64 	%fd194, [%rd128+40];
	cvt.rzi.s32.f64 	%r224, %fd194;
	mul.wide.s32 	%rd131, %r224, 4;
	add.s64 	%rd132, %rd89, %rd131;
	ld.u32 	%r225, [%rd132];
	add.s32 	%r226, %r225, 1;
	st.u32 	[%rd132], %r226;
	ld.global.f64 	%fd195, [%rd128+72];
	cvt.rzi.s32.f64 	%r227, %fd195;
	mul.wide.s32 	%rd133, %r227, 4;
	add.s64 	%rd134, %rd89, %rd133;
	ld.u32 	%r228, [%rd134];
	add.s32 	%r229, %r228, 1;
	st.u32 	[%rd134], %r229;
	ld.global.f64 	%fd196, [%rd128+104];
	cvt.rzi.s32.f64 	%r230, %fd196;
	mul.wide.s32 	%rd135, %r230, 4;
	add.s64 	%rd136, %rd89, %rd135;
	ld.u32 	%r231, [%rd136];
	add.s32 	%r232, %r231, 1;
	st.u32 	[%rd136], %r232;
	ld.global.f64 	%fd197, [%rd128+136];
	cvt.rzi.s32.f64 	%r233, %fd197;
	mul.wide.s32 	%rd137, %r233, 4;
	add.s64 	%rd138, %rd89, %rd137;
	ld.u32 	%r234, [%rd138];
	add.s32 	%r235, %r234, 1;
	st.u32 	[%rd138], %r235;
	ld.global.f64 	%fd198, [%rd128+168];
	cvt.rzi.s32.f64 	%r236, %fd198;
	mul.wide.s32 	%rd139, %r236, 4;
	add.s64 	%rd140, %rd89, %rd139;
	ld.u32 	%r237, [%rd140];
	add.s32 	%r238, %r237, 1;
	st.u32 	[%rd140], %r238;
	ld.global.f64 	%fd199, [%rd128+200];
	cvt.rzi.s32.f64 	%r239, %fd199;
	mul.wide.s32 	%rd141, %r239, 4;
	add.s64 	%rd142, %rd89, %rd141;
	ld.u32 	%r240, [%rd142];
	add.s32 	%r241, %r240, 1;
	st.u32 	[%rd142], %r241;
	ld.global.f64 	%fd200, [%rd128+232];
	cvt.rzi.s32.f64 	%r242, %fd200;
	mul.wide.s32 	%rd143, %r242, 4;
	add.s64 	%rd144, %rd89, %rd143;
	ld.u32 	%r243, [%rd144];
	add.s32 	%r244, %r243, 1;
	st.u32 	[%rd144], %r244;
	add.s32 	%r309, %r309, 8;
$L__BB1_74:
	setp.eq.s32 	%p55, %r114, 0;
	@%p55 bra 	$L__BB1_80;
	and.b32  	%r117, %r138, 3;
	setp.lt.u32 	%p56, %r114, 4;
	@%p56 bra 	$L__BB1_77;
	mul.wide.u32 	%rd145, %r309, 32;
	add.s64 	%rd146, %rd4, %rd145;
	ld.global.f64 	%fd201, [%rd146+8];
	cvt.rzi.s32.f64 	%r245, %fd201;
	mul.wide.s32 	%rd147, %r245, 4;
	add.s64 	%rd148, %rd89, %rd147;
	ld.u32 	%r246, [%rd148];
	add.s32 	%r247, %r246, 1;
	st.u32 	[%rd148], %r247;
	ld.global.f64 	%fd202, [%rd146+40];
	cvt.rzi.s32.f64 	%r248, %fd202;
	mul.wide.s32 	%rd149, %r248, 4;
	add.s64 	%rd150, %rd89, %rd149;
	ld.u32 	%r249, [%rd150];
	add.s32 	%r250, %r249, 1;
	st.u32 	[%rd150], %r250;
	ld.global.f64 	%fd203, [%rd146+72];
	cvt.rzi.s32.f64 	%r251, %fd203;
	mul.wide.s32 	%rd151, %r251, 4;
	add.s64 	%rd152, %rd89, %rd151;
	ld.u32 	%r252, [%rd152];
	add.s32 	%r253, %r252, 1;
	st.u32 	[%rd152], %r253;
	ld.global.f64 	%fd204, [%rd146+104];
	cvt.rzi.s32.f64 	%r254, %fd204;
	mul.wide.s32 	%rd153, %r254, 4;
	add.s64 	%rd154, %rd89, %rd153;
	ld.u32 	%r255, [%rd154];
	add.s32 	%r256, %r255, 1;
	st.u32 	[%rd154], %r256;
	add.s32 	%r309, %r309, 4;
$L__BB1_77:
	setp.eq.s32 	%p57, %r117, 0;
	@%p57 bra 	$L__BB1_80;
	mul.wide.u32 	%rd155, %r309, 32;
	add.s64 	%rd156, %rd155, %rd4;
	add.s64 	%rd171, %rd156, 8;
	neg.s32 	%r312, %r117;
$L__BB1_79:
	.pragma "nounroll";
	ld.global.f64 	%fd205, [%rd171];
	cvt.rzi.s32.f64 	%r257, %fd205;
	mul.wide.s32 	%rd157, %r257, 4;
	add.s64 	%rd158, %rd89, %rd157;
	ld.u32 	%r258, [%rd158];
	add.s32 	%r259, %r258, 1;
	st.u32 	[%rd158], %r259;
	add.s64 	%rd171, %rd171, 32;
	add.s32 	%r312, %r312, 1;
	setp.ne.s32 	%p58, %r312, 0;
	@%p58 bra 	$L__BB1_79;
$L__BB1_80:
	setp.lt.s32 	%p59, %r134, 2;
	mov.b32 	%r317, 0;
	@%p59 bra 	$L__BB1_88;
	ld.u32 	%r318, [%rd89];
	mov.b32 	%r315, 1;
	mov.b32 	%r317, 0;
$L__BB1_82:
	mov.u32 	%r125, %r317;
	mov.u32 	%r124, %r318;
	mul.wide.u32 	%rd159, %r315, 4;
	add.s64 	%rd160, %rd89, %rd159;
	ld.u32 	%r318, [%rd160];
	setp.gt.s32 	%p60, %r318, %r124;
	mov.u32 	%r317, %r315;
	@%p60 bra 	$L__BB1_87;
	setp.lt.s32 	%p61, %r138, 1;
	setp.eq.s32 	%p62, %r318, 0;
	setp.ne.s32 	%p63, %r124, %r318;
	or.pred  	%p64, %p62, %p63;
	or.pred  	%p65, %p64, %p61;
	mov.u32 	%r317, %r125;
	mov.u32 	%r318, %r124;
	@%p65 bra 	$L__BB1_87;
	cvt.rn.f64.u32 	%fd15, %r315;
	cvt.rn.f64.s32 	%fd16, %r125;
	mov.b32 	%r316, 0;
$L__BB1_85:
	mul.wide.u32 	%rd161, %r316, 32;
	add.s64 	%rd162, %rd4, %rd161;
	ld.global.f64 	%fd17, [%rd162+8];
	setp.eq.f64 	%p66, %fd17, %fd15;
	mov.u32 	%r317, %r315;
	mov.u32 	%r318, %r124;
	@%p66 bra 	$L__BB1_87;
	setp.neu.f64 	%p67, %fd17, %fd16;
	add.s32 	%r316, %r316, 1;
	setp.lt.s32 	%p68, %r316, %r138;
	and.pred  	%p69, %p67, %p68;
	mov.u32 	%r317, %r125;
	mov.u32 	%r318, %r124;
	@%p69 bra 	$L__BB1_85;
$L__BB1_87:
	add.s32 	%r315, %r315, 1;
	setp.ne.s32 	%p70, %r315, %r134;
	@%p70 bra 	$L__BB1_82;
$L__BB1_88:
	ld.param.u32 	%r265, [_Z7findMinP7double4PdS1_PiiiiiS0_iiiiS1__param_6];
	ld.param.u64 	%rd167, [_Z7findMinP7double4PdS1_PiiiiiS0_iiiiS1__param_3];
	{ // callseq 1, 0
	.param .b64 param0;
	st.param.b64 	[param0], %rd89;
	call.uni 
	free, 
	(
	param0
	);
	} // callseq 1
	cvta.to.global.u64 	%rd163, %rd167;
	mul.wide.s32 	%rd164, %r265, 4;
	add.s64 	%rd165, %rd163, %rd164;
	st.global.u32 	[%rd165], %r317;
$L__BB1_89:
	ret;

}
	// .globl	_Z13calcDistancesPdS_iiiS_
.visible .entry _Z13calcDistancesPdS_iiiS_(
	.param .u64 .ptr .align 1 _Z13calcDistancesPdS_iiiS__param_0,
	.param .u64 .ptr .align 1 _Z13calcDistancesPdS_iiiS__param_1,
	.param .u32 _Z13calcDistancesPdS_iiiS__param_2,
	.param .u32 _Z13calcDistancesPdS_iiiS__param_3,
	.param .u32 _Z13calcDistancesPdS_iiiS__param_4,
	.param .u64 .ptr .align 1 _Z13calcDistancesPdS_iiiS__param_5
)
{
	.reg .pred 	%p<55>;
	.reg .b32 	%r<124>;
	.reg .b64 	%rd<103>;
	.reg .b64 	%fd<179>;

	ld.param.u64 	%rd12, [_Z13calcDistancesPdS_iiiS__param_0];
	ld.param.u64 	%rd13, [_Z13calcDistancesPdS_iiiS__param_1];
	ld.param.u32 	%r56, [_Z13calcDistancesPdS_iiiS__param_2];
	ld.param.u32 	%r57, [_Z13calcDistancesPdS_iiiS__param_3];
	ld.param.u32 	%r58, [_Z13calcDistancesPdS_iiiS__param_4];
	ld.param.u64 	%rd14, [_Z13calcDistancesPdS_iiiS__param_5];
	cvta.to.global.u64 	%rd1, %rd12;
	cvta.to.global.u64 	%rd2, %rd13;
	cvta.to.global.u64 	%rd3, %rd14;
	mov.u32 	%r59, %tid.x;
	mov.u32 	%r60, %ctaid.x;
	mov.u32 	%r61, %ntid.x;
	mad.lo.s32 	%r1, %r60, %r61, %r59;
	add.s32 	%r62, %r58, %r57;
	setp.ge.s32 	%p1, %r1, %r62;
	@%p1 bra 	$L__BB2_55;
	setp.ge.s32 	%p2, %r1, %r57;
	@%p2 bra 	$L__BB2_28;
	setp.lt.s32 	%p37, %r58, 1;
	@%p37 bra 	$L__BB2_55;
	mul.lo.s32 	%r90, %r56, %r1;
	cvt.s64.s32 	%rd4, %r90;
	setp.lt.s32 	%p38, %r56, 1;
	mul.lo.s32 	%r2, %r58, %r1;
	@%p38 bra 	$L__BB2_17;
	and.b32  	%r3, %r56, 7;
	and.b32  	%r4, %r56, 3;
	and.b32  	%r5, %r56, 2147483640;
	and.b32  	%r6, %r56, 1;
	neg.s32 	%r7, %r5;
	mov.b32 	%r105, 0;
$L__BB2_5:
	setp.lt.u32 	%p47, %r56, 8;
	mul.lo.s32 	%r9, %r105, %r56;
	mov.f64 	%fd170, 0d0000000000000000;
	mov.b32 	%r108, 0;
	@%p47 bra 	$L__BB2_8;
	shl.b64 	%rd69, %rd4, 3;
	add.s64 	%rd70, %rd69, %rd1;
	add.s64 	%rd102, %rd70, 32;
	mul.wide.u32 	%rd71, %r9, 8;
	add.s64 	%rd72, %rd2, %rd71;
	add.s64 	%rd101, %rd72, 32;
	mov.f64 	%fd170, 0d0000000000000000;
	mov.u32 	%r106, %r7;
$L__BB2_7:
	.pragma "nounroll";
	ld.global.f64 	%fd105, [%rd102+-32];
	ld.global.f64 	%fd106, [%rd101+-32];
	sub.f64 	%fd107, %fd105, %fd106;
	fma.rn.f64 	%fd108, %fd107, %fd107, %fd170;
	ld.global.f64 	%fd109, [%rd102+-24];
	ld.global.f64 	%fd110, [%rd101+-24];
	sub.f64 	%fd111, %fd109, %fd110;
	fma.rn.f64 	%fd112, %fd111, %fd111, %fd108;
	ld.global.f64 	%fd113, [%rd102+-16];
	ld.global.f64 	%fd114, [%rd101+-16];
	sub.f64 	%fd115, %fd113, %fd114;
	fma.rn.f64 	%fd116, %fd115, %fd115, %fd112;
	ld.global.f64 	%fd117, [%rd102+-8];
	ld.global.f64 	%fd118, [%rd101+-8];
	sub.f64 	%fd119, %fd117, %fd118;
	fma.rn.f64 	%fd120, %fd119, %fd119, %fd116;
	ld.global.f64 	%fd121, [%rd102];
	ld.global.f64 	%fd122, [%rd101];
	sub.f64 	%fd123, %fd121, %fd122;
	fma.rn.f64 	%fd124, %fd123, %fd123, %fd120;
	ld.global.f64 	%fd125, [%rd102+8];
	ld.global.f64 	%fd126, [%rd101+8];
	sub.f64 	%fd127, %fd125, %fd126;
	fma.rn.f64 	%fd128, %fd127, %fd127, %fd124;
	ld.global.f64 	%fd129, [%rd102+16];
	ld.global.f64 	%fd130, [%rd101+16];
	sub.f64 	%fd131, %fd129, %fd130;
	fma.rn.f64 	%fd132, %fd131, %fd131, %fd128;
	ld.global.f64 	%fd133, [%rd102+24];
	ld.global.f64 	%fd134, [%rd101+24];
	sub.f64 	%fd135, %fd133, %fd134;
	fma.rn.f64 	%fd170, %fd135, %fd135, %fd132;
	add.s32 	%r106, %r106, 8;
	add.s64 	%rd102, %rd102, 64;
	add.s64 	%rd101, %rd101, 64;
	setp.ne.s32 	%p48, %r106, 0;
	mov.u32 	%r108, %r5;
	@%p48 bra 	$L__BB2_7;
$L__BB2_8:
	setp.eq.s32 	%p49, %r3, 0;
	@%p49 bra 	$L__BB2_16;
	add.s32 	%r100, %r3, -1;
	setp.lt.u32 	%p50, %r100, 3;
	@%p50 bra 	$L__BB2_11;
	cvt.u64.u32 	%rd73, %r108;
	add.s64 	%rd74, %rd73, %rd4;
	shl.b64 	%rd75, %rd74, 3;
	add.s64 	%rd76, %rd1, %rd75;
	ld.global.f64 	%fd137, [%rd76];
	add.s32 	%r101, %r108, %r9;
	mul.wide.u32 	%rd77, %r101, 8;
	add.s64 	%rd78, %rd2, %rd77;
	ld.global.f64 	%fd138, [%rd78];
	sub.f64 	%fd139, %fd137, %fd138;
	fma.rn.f64 	%fd140, %fd139, %fd139, %fd170;
	ld.global.f64 	%fd141, [%rd76+8];
	cvt.u64.u32 	%rd79, %r9;
	add.s64 	%rd80, %rd73, %rd79;
	shl.b64 	%rd81, %rd80, 3;
	add.s64 	%rd82, %rd2, %rd81;
	ld.global.f64 	%fd142, [%rd82+8];
	sub.f64 	%fd143, %fd141, %fd142;
	fma.rn.f64 	%fd144, %fd143, %fd143, %fd140;
	ld.global.f64 	%fd145, [%rd76+16];
	ld.global.f64 	%fd146, [%rd82+16];
	sub.f64 	%fd147, %fd145, %fd146;
	fma.rn.f64 	%fd148, %fd147, %fd147, %fd144;
	ld.global.f64 	%fd149, [%rd76+24];
	ld.global.f64 	%fd150, [%rd82+24];
	sub.f64 	%fd151, %fd149, %fd150;
	fma.rn.f64 	%fd170, %fd151, %fd151, %fd148;
	add.s32 	%r108, %r108, 4;
$L__BB2_11:
	setp.eq.s32 	%p51, %r4, 0;
	@%p51 bra 	$L__BB2_16;
	setp.eq.s32 	%p52, %r4, 1;
	@%p52 bra 	$L__BB2_14;
	cvt.u64.u32 	%rd83, %r108;
	add.s64 	%rd84, %rd83, %rd4;
	shl.b64 	%rd85, %rd84, 3;
	add.s64 	%rd86, %rd1, %rd85;
	ld.global.f64 	%fd153, [%rd86];
	add.s32 	%r102, %r108, %r9;
	mul.wide.u32 	%rd87, %r102, 8;
	add.s64 	%rd88, %rd2, %rd87;
	ld.global.f64 	%fd154, [%rd88];
	sub.f64 	%fd155, %fd153, %fd154;
	fma.rn.f64 	%fd156, %fd155, %fd155, %fd170;
	ld.global.f64 	%fd157, [%rd86+8];
	cvt.u64.u32 	%rd89, %r9;
	add.s64 	%rd90, %rd83, %rd89;
	shl.b64 	%rd91, %rd90, 3;
	add.s64 	%rd92, %rd2, %rd91;
	ld.global.f64 	%fd158, [%rd92+8];
	sub.f64 	%fd159, %fd157, %fd158;
	fma.rn.f64 	%fd170, %fd159, %fd159, %fd156;
	add.s32 	%r108, %r108, 2;
$L__BB2_14:
	setp.eq.s32 	%p53, %r6, 0;
	@%p53 bra 	$L__BB2_16;
	cvt.u64.u32 	%rd93, %r108;
	add.s64 	%rd94, %rd93, %rd4;
	shl.b64 	%rd95, %rd94, 3;
	add.s64 	%rd96, %rd1, %rd95;
	ld.global.f64 	%fd160, [%rd96];
	add.s32 	%r103, %r108, %r9;
	mul.wide.u32 	%rd97, %r103, 8;
	add.s64 	%rd98, %rd2, %rd97;
	ld.global.f64 	%fd161, [%rd98];
	sub.f64 	%fd162, %fd160, %fd161;
	fma.rn.f64 	%fd170, %fd162, %fd162, %fd170;
$L__BB2_16:
	add.s32 	%r104, %r105, %r2;
	mul.wide.s32 	%rd99, %r104, 8;
	add.s64 	%rd100, %rd3, %rd99;
	st.global.f64 	[%rd100], %fd170;
	add.s32 	%r105, %r105, 1;
	setp.eq.s32 	%p54, %r105, %r58;
	@%p54 bra 	$L__BB2_55;
	bra.uni 	$L__BB2_5;
$L__BB2_17:
	and.b32  	%r18, %r58, 7;
	setp.lt.u32 	%p39, %r58, 8;
	mov.b32 	%r119, 0;
	@%p39 bra 	$L__BB2_20;
	and.b32  	%r119, %r58, 2147483640;
	mov.b32 	%r110, 0;
$L__BB2_19:
	.pragma "nounroll";
	add.s32 	%r93, %r110, %r2;
	mul.wide.s32 	%rd57, %r93, 8;
	add.s64 	%rd58, %rd3, %rd57;
	mov.b64 	%rd59, 0;
	st.global.u64 	[%rd58], %rd59;
	st.global.u64 	[%rd58+8], %rd59;
	st.global.u64 	[%rd58+16], %rd59;
	st.global.u64 	[%rd58+24], %rd59;
	st.global.u64 	[%rd58+32], %rd59;
	st.global.u64 	[%rd58+40], %rd59;
	st.global.u64 	[%rd58+48], %rd59;
	st.global.u64 	[%rd58+56], %rd59;
	add.s32 	%r110, %r110, 8;
	setp.eq.s32 	%p40, %r110, %r119;
	@%p40 bra 	$L__BB2_20;
	bra.uni 	$L__BB2_19;
$L__BB2_20:
	setp.eq.s32 	%p41, %r18, 0;
	@%p41 bra 	$L__BB2_55;
	and.b32  	%r45, %r58, 3;
	setp.lt.u32 	%p42, %r18, 4;
	@%p42 bra 	$L__BB2_23;
	add.s32 	%r94, %r119, %r2;
	mul.wide.s32 	%rd60, %r94, 8;
	add.s64 	%rd61, %rd3, %rd60;
	mov.b64 	%rd62, 0;
	st.global.u64 	[%rd61], %rd62;
	st.global.u64 	[%rd61+8], %rd62;
	st.global.u64 	[%rd61+16], %rd62;
	st.global.u64 	[%rd61+24], %rd62;
	add.s32 	%r119, %r119, 4;
$L__BB2_23:
	setp.eq.s32 	%p43, %r45, 0;
	@%p43 bra 	$L__BB2_55;
	setp.eq.s32 	%p44, %r45, 1;
	@%p44 bra 	$L__BB2_26;
	add.s32 	%r95, %r119, %r2;
	mul.wide.s32 	%rd63, %r95, 8;
	add.s64 	%rd64, %rd3, %rd63;
	mov.b64 	%rd65, 0;
	st.global.u64 	[%rd64], %rd65;
	st.global.u64 	[%rd64+8], %rd65;
	add.s32 	%r119, %r119, 2;
$L__BB2_26:
	and.b32  	%r96, %r58, 1;
	setp.eq.b32 	%p45, %r96, 1;
	not.pred 	%p46, %p45;
	@%p46 bra 	$L__BB2_55;
	add.s32 	%r97, %r119, %r2;
	mul.wide.s32 	%rd66, %r97, 8;
	add.s64 	%rd67, %rd3, %rd66;
	mov.b64 	%rd68, 0;
	st.global.u64 	[%rd67], %rd68;
	bra.uni 	$L__BB2_55;
$L__BB2_28:
	sub.s32 	%r22, %r1, %r57;
	setp.lt.s32 	%p3, %r58, 1;
	@%p3 bra 	$L__BB2_55;
	mul.lo.s32 	%r63, %r22, %r56;
	cvt.s64.s32 	%rd11, %r63;
	setp.lt.s32 	%p4, %r56, 1;
	mul.lo.s32 	%r23, %r58, %r1;
	@%p4 bra 	$L__BB2_44;
	and.b32  	%r24, %r56, 7;
	add.s32 	%r25, %r24, -1;
	and.b32  	%r26, %r56, 3;
	and.b32  	%r27, %r56, 2147483640;
	and.b32  	%r28, %r56, 1;
	mov.b32 	%r111, 0;
$L__BB2_31:
	setp.eq.s32 	%p28, %r111, %r22;
	mov.f64 	%fd172, 0d7FEFFFFFFFFFFFFF;
	mov.u32 	%r113, %r22;
	@%p28 bra 	$L__BB2_43;
	setp.lt.u32 	%p29, %r56, 8;
	mul.lo.s32 	%r30, %r111, %r56;
	mov.f64 	%fd172, 0d0000000000000000;
	mov.b32 	%r115, 0;
	@%p29 bra 	$L__BB2_35;
	mov.f64 	%fd172, 0d0000000000000000;
	mov.b32 	%r112, 0;
$L__BB2_34:
	.pragma "nounroll";
	cvt.u64.u32 	%rd23, %r112;
	add.s64 	%rd24, %rd23, %rd11;
	shl.b64 	%rd25, %rd24, 3;
	add.s64 	%rd26, %rd2, %rd25;
	ld.global.f64 	%fd44, [%rd26];
	add.s32 	%r85, %r112, %r30;
	mul.wide.u32 	%rd27, %r85, 8;
	add.s64 	%rd28, %rd2, %rd27;
	ld.global.f64 	%fd45, [%rd28];
	sub.f64 	%fd46, %fd44, %fd45;
	fma.rn.f64 	%fd47, %fd46, %fd46, %fd172;
	ld.global.f64 	%fd48, [%rd26+8];
	ld.global.f64 	%fd49, [%rd28+8];
	sub.f64 	%fd50, %fd48, %fd49;
	fma.rn.f64 	%fd51, %fd50, %fd50, %fd47;
	ld.global.f64 	%fd52, [%rd26+16];
	ld.global.f64 	%fd53, [%rd28+16];
	sub.f64 	%fd54, %fd52, %fd53;
	fma.rn.f64 	%fd55, %fd54, %fd54, %fd51;
	ld.global.f64 	%fd56, [%rd26+24];
	ld.global.f64 	%fd57, [%rd28+24];
	sub.f64 	%fd58, %fd56, %fd57;
	fma.rn.f64 	%fd59, %fd58, %fd58, %fd55;
	ld.global.f64 	%fd60, [%rd26+32];
	ld.global.f64 	%fd61, [%rd28+32];
	sub.f64 	%fd62, %fd60, %fd61;
	fma.rn.f64 	%fd63, %fd62, %fd62, %fd59;
	ld.global.f64 	%fd64, [%rd26+40];
	ld.global.f64 	%fd65, [%rd28+40];
	sub.f64 	%fd66, %fd64, %fd65;
	fma.rn.f64 	%fd67, %fd66, %fd66, %fd63;
	ld.global.f64 	%fd68, [%rd26+48];
	ld.global.f64 	%fd69, [%rd28+48];
	sub.f64 	%fd70, %fd68, %fd69;
	fma.rn.f64 	%fd71, %fd70, %fd70, %fd67;
	ld.global.f64 	%fd72, [%rd26+56];
	ld.global.f64 	%fd73, [%rd28+56];
	sub.f64 	%fd74, %fd72, %fd73;
	fma.rn.f64 	%fd172, %fd74, %fd74, %fd71;
	add.s32 	%r112, %r112, 8;
	setp.eq.s32 	%p30, %r112, %r27;
	mov.u32 	%r115, %r27;
	@%p30 bra 	$L__BB2_35;
	bra.uni 	$L__BB2_34;
$L__BB2_35:
	setp.eq.s32 	%p31, %r24, 0;
	mov.u32 	%r113, %r111;
	@%p31 bra 	$L__BB2_43;
	setp.lt.u32 	%p32, %r25, 3;
	@%p32 bra 	$L__BB2_38;
	cvt.u64.u32 	%rd29, %r115;
	add.s64 	%rd30, %rd29, %rd11;
	shl.b64 	%rd31, %rd30, 3;
	add.s64 	%rd32, %rd2, %rd31;
	ld.global.f64 	%fd76, [%rd32];
	add.s32 	%r86, %r115, %r30;
	mul.wide.u32 	%rd33, %r86, 8;
	add.s64 	%rd34, %rd2, %rd33;
	ld.global.f64 	%fd77, [%rd34];
	sub.f64 	%fd78, %fd76, %fd77;
	fma.rn.f64 	%fd79, %fd78, %fd78, %fd172;
	ld.global.f64 	%fd80, [%rd32+8];
	cvt.u64.u32 	%rd35, %r30;
	add.s64 	%rd36, %rd29, %rd35;
	shl.b64 	%rd37, %rd36, 3;
	add.s64 	%rd38, %rd2, %rd37;
	ld.global.f64 	%fd81, [%rd38+8];
	sub.f64 	%fd82, %fd80, %fd81;
	fma.rn.f64 	%fd83, %fd82, %fd82, %fd79;
	ld.global.f64 	%fd84, [%rd32+16];
	ld.global.f64 	%fd85, [%rd38+16];
	sub.f64 	%fd86, %fd84, %fd85;
	fma.rn.f64 	%fd87, %fd86, %fd86, %fd83;
	ld.global.f64 	%fd88, [%rd32+24];
	ld.global.f64 	%fd89, [%rd38+24];
	sub.f64 	%fd90, %fd88, %fd89;
	fma.rn.f64 	%fd172, %fd90, %fd90, %fd87;
	add.s32 	%r115, %r115, 4;
$L__BB2_38:
	setp.eq.s32 	%p33, %r26, 0;
	mov.u32 	%r113, %r111;
	@%p33 bra 	$L__BB2_43;
	setp.eq.s32 	%p34, %r26, 1;
	@%p34 bra 	$L__BB2_41;
	cvt.u64.u32 	%rd39, %r115;
	add.s64 	%rd40, %rd39, %rd11;
	shl.b64 	%rd41, %rd40, 3;
	add.s64 	%rd42, %rd2, %rd41;
	ld.global.f64 	%fd92, [%rd42];
	add.s32 	%r87, %r115, %r30;
	mul.wide.u32 	%rd43, %r87, 8;
	add.s64 	%rd44, %rd2, %rd43;
	ld.global.f64 	%fd93, [%rd44];
	sub.f64 	%fd94, %fd92, %fd93;
	fma.rn.f64 	%fd95, %fd94, %fd94, %fd172;
	ld.global.f64 	%fd96, [%rd42+8];
	cvt.u64.u32 	%rd45, %r30;
	add.s64 	%rd46, %rd39, %rd45;
	shl.b64 	%rd47, %rd46, 3;
	add.s64 	%rd48, %rd2, %rd47;
	ld.global.f64 	%fd97, [%rd48+8];
	sub.f64 	%fd98, %fd96, %fd97;
	fma.rn.f64 	%fd172, %fd98, %fd98, %fd95;
	add.s32 	%r115, %r115, 2;
$L__BB2_41:
	setp.eq.s32 	%p35, %r28, 0;
	mov.u32 	%r113, %r111;
	@%p35 bra 	$L__BB2_43;
	cvt.u64.u32 	%rd49, %r115;
	add.s64 	%rd50, %rd49, %rd11;
	shl.b64 	%rd51, %rd50, 3;
	add.s64 	%rd52, %rd2, %rd51;
	ld.global.f64 	%fd99, [%rd52];
	add.s32 	%r88, %r115, %r30;
	mul.wide.u32 	%rd53, %r88, 8;
	add.s64 	%rd54, %rd2, %rd53;
	ld.global.f64 	%fd100, [%rd54];
	sub.f64 	%fd101, %fd99, %fd100;
	fma.rn.f64 	%fd172, %fd101, %fd101, %fd172;
	mov.u32 	%r113, %r111;
$L__BB2_43:
	add.s32 	%r89, %r113, %r23;
	mul.wide.s32 	%rd55, %r89, 8;
	add.s64 	%rd56, %rd3, %rd55;
	st.global.f64 	[%rd56], %fd172;
	add.s32 	%r111, %r111, 1;
	setp.eq.s32 	%p36, %r111, %r58;
	@%p36 bra 	$L__BB2_55;
	bra.uni 	$L__BB2_31;
$L__BB2_44:
	and.b32  	%r40, %r58, 7;
	setp.lt.u32 	%p5, %r58, 8;
	mov.b32 	%r122, 0;
	@%p5 bra 	$L__BB2_47;
	and.b32  	%r122, %r58, 2147483640;
	mov.b32 	%r117, 0;
$L__BB2_46:
	.pragma "nounroll";
	setp.eq.s32 	%p6, %r117, %r22;
	selp.f64 	%fd25, 0d7FEFFFFFFFFFFFFF, 0d0000000000000000, %p6;
	add.s32 	%r66, %r117, %r23;
	mul.wide.s32 	%rd15, %r66, 8;
	add.s64 	%rd16, %rd3, %rd15;
	st.global.f64 	[%rd16], %fd25;
	add.s32 	%r67, %r117, 1;
	setp.eq.s32 	%p7, %r67, %r22;
	selp.f64 	%fd26, 0d7FEFFFFFFFFFFFFF, 0d0000000000000000, %p7;
	st.global.f64 	[%rd16+8], %fd26;
	add.s32 	%r68, %r117, 2;
	setp.eq.s32 	%p8, %r68, %r22;
	selp.f64 	%fd27, 0d7FEFFFFFFFFFFFFF, 0d0000000000000000, %p8;
	st.global.f64 	[%rd16+16], %fd27;
	add.s32 	%r69, %r117, 3;
	setp.eq.s32 	%p9, %r69, %r22;
	selp.f64 	%fd28, 0d7FEFFFFFFFFFFFFF, 0d0000000000000000, %p9;
	st.global.f64 	[%rd16+24], %fd28;
	add.s32 	%r70, %r117, 4;
	setp.eq.s32 	%p10, %r70, %r22;
	selp.f64 	%fd29, 0d7FEFFFFFFFFFFFFF, 0d0000000000000000, %p10;
	st.global.f64 	[%rd16+32], %fd29;
	add.s32 	%r71, %r117, 5;
	setp.eq.s32 	%p11, %r71, %r22;
	selp.f64 	%fd30, 0d7FEFFFFFFFFFFFFF, 0d0000000000000000, %p11;
	st.global.f64 	[%rd16+40], %fd30;
	add.s32 	%r72, %r117, 6;
	setp.eq.s32 	%p12, %r72, %r22;
	selp.f64 	%fd31, 0d7FEFFFFFFFFFFFFF, 0d0000000000000000, %p12;
	st.global.f64 	[%rd16+48], %fd31;
	add.s32 	%r73, %r117, 7;
	setp.eq.s32 	%p13, %r73, %r22;
	selp.f64 	%fd32, 0d7FEFFFFFFFFFFFFF, 0d0000000000000000, %p13;
	st.global.f64 	[%rd16+56], %fd32;
	add.s32 	%r117, %r117, 8;
	setp.eq.s32 	%p14, %r117, %r122;
	@%p14 bra 	$L__BB2_47;
	bra.uni 	$L__BB2_46;
$L__BB2_47:
	setp.eq.s32 	%p15, %r40, 0;
	@%p15 bra 	$L__BB2_55;
	and.b32  	%r51, %r58, 3;
	setp.lt.u32 	%p16, %r40, 4;
	@%p16 bra 	$L__BB2_50;
	setp.eq.s32 	%p17, %r122, %r22;
	selp.f64 	%fd33, 0d7FEFFFFFFFFFFFFF, 0d0000000000000000, %p17;
	add.s32 	%r74, %r122, %r23;
	mul.wide.s32 	%rd17, %r74, 8;
	add.s64 	%rd18, %rd3, %rd17;
	st.global.f64 	[%rd18], %fd33;
	add.s32 	%r75, %r122, 1;
	setp.eq.s32 	%p18, %r75, %r22;
	selp.f64 	%fd34, 0d7FEFFFFFFFFFFFFF, 0d0000000000000000, %p18;
	st.global.f64 	[%rd18+8], %fd34;
	add.s32 	%r76, %r122, 2;
	setp.eq.s32 	%p19, %r76, %r22;
	selp.f64 	%fd35, 0d7FEFFFFFFFFFFFFF, 0d0000000000000000, %p19;
	st.global.f64 	[%rd18+16], %fd35;
	add.s32 	%r77, %r122, 3;
	setp.eq.s32 	%p20, %r77, %r22;
	selp.f64 	%fd36, 0d7FEFFFFFFFFFFFFF, 0d0000000000000000, %p20;
	st.global.f64 	[%rd18+24], %fd36;
	add.s32 	%r122, %r122, 4;
$L__BB2_50:
	setp.eq.s32 	%p21, %r51, 0;
	@%p21 bra 	$L__BB2_55;
	setp.eq.s32 	%p22, %r51, 1;
	@%p22 bra 	$L__BB2_53;
	setp.eq.s32 	%p23, %r122, %r22;
	selp.f64 	%fd37, 0d7FEFFFFFFFFFFFFF, 0d0000000000000000, %p23;
	add.s32 	%r78, %r122, %r23;
	mul.wide.s32 	%rd19, %r78, 8;
	add.s64 	%rd20, %rd3, %rd19;
	st.global.f64 	[%rd20], %fd37;
	add.s32 	%r79, %r122, 1;
	setp.eq.s32 	%p24, %r79, %r22;
	selp.f64 	%fd38, 0d7FEFFFFFFFFFFFFF, 0d0000000000000000, %p24;
	st.global.f64 	[%rd20+8], %fd38;
	add.s32 	%r122, %r122, 2;
$L__BB2_53:
	and.b32  	%r80, %r58, 1;
	setp.eq.b32 	%p25, %r80, 1;
	not.pred 	%p26, %p25;
	@%p26 bra 	$L__BB2_55;
	setp.eq.s32 	%p27, %r122, %r22;
	selp.f64 	%fd39, 0d7FEFFFFFFFFFFFFF, 0d0000000000000000, %p27;
	add.s32 	%r81, %r122, %r23;
	mul.wide.s32 	%rd21, %r81, 8;
	add.s64 	%rd22, %rd3, %rd21;
	st.global.f64 	[%rd22], %fd39;
$L__BB2_55:
	ret;

}


// ===== COMPILED SASS (sm_100) =====

	.target	sm_100

	.elftype	@"ET_EXEC"


//--------------------- .note.nv.tkinfo           --------------------------
	.section	.note.nv.tkinfo,"",@"SHT_NOTE"
	.sectionflags	@"SHF_NOTE_NV_TKINFO"
	.tkinfo
        /*0018*/ 	.word	0x00000002
        /*0030*/ 	.string	""
        /*0030*/ 	.string	"ptxas"
        /*0030*/ 	.string	"Cuda compilation tools, release 13.0, V13.0.88"
        /*0030*/ 	.string	"Build cuda_13.0.r13.0/compiler.36424714_0"
        /*0030*/ 	.string	"-arch sm_100 -m 64 "



//--------------------- .note.nv.cuinfo           --------------------------
	.section	.note.nv.cuinfo,"",@"SHT_NOTE"
	.sectionflags	@"SHF_NOTE_NV_CUINFO"
        /*0018*/ 	.short	0x0002
        /*001a*/ 	.short	0x0064
        /*001c*/ 	.short	0x0082
	.zero		2


//--------------------- .nv.info                  --------------------------
	.section	.nv.info,"",@"SHT_CUDA_INFO"
	.align	4


	//----- nvinfo : EIATTR_REGCOUNT
	.align		4
        /*0000*/ 	.byte	0x04, 0x2f
        /*0002*/ 	.short	(.L_1 - .L_0)
	.align		4
.L_0:
        /*0004*/ 	.word	index@(_Z9findClassPdS_PiP7double4iiiiiiS_)
        /*0008*/ 	.word	0x00000018


	//----- nvinfo : EIATTR_FRAME_SIZE
	.align		4
.L_1:
        /*000c*/ 	.byte	0x04, 0x11
        /*000e*/ 	.short	(.L_3 - .L_2)
	.align		4
.L_2:
        /*0010*/ 	.word	index@(_Z9findClassPdS_PiP7double4iiiiiiS_)
        /*0014*/ 	.word	0x00000000


	//----- nvinfo : EIATTR_REGCOUNT
	.align		4
.L_3:
        /*0018*/ 	.byte	0x04, 0x2f
        /*001a*/ 	.short	(.L_5 - .L_4)
	.align		4
.L_4:
        /*001c*/ 	.word	index@(_Z7findMinP7double4PdS1_PiiiiiS0_iiiiS1_)
        /*0020*/ 	.word	0x00000020


	//----- nvinfo : EIATTR_FRAME_SIZE
	.align		4
.L_5:
        /*0024*/ 	.byte	0x04, 0x11
        /*0026*/ 	.short	(.L_7 - .L_6)
	.align		4
.L_6:
        /*0028*/ 	.word	index@(_Z7findMinP7double4PdS1_PiiiiiS0_iiiiS1_)
        /*002c*/ 	.word	0x00000000


	//----- nvinfo : EIATTR_REGCOUNT
	.align		4
.L_7:
        /*0030*/ 	.byte	0x04, 0x2f
        /*0032*/ 	.short	(.L_9 - .L_8)
	.align		4
.L_8:
        /*0034*/ 	.word	index@(_Z13calcDistancesPdS_iiiS_)
        /*0038*/ 	.word	0x0000001f


	//----- nvinfo : EIATTR_FRAME_SIZE
	.align		4
.L_9:
        /*003c*/ 	.byte	0x04, 0x11
        /*003e*/ 	.short	(.L_11 - .L_10)
	.align		4
.L_10:
        /*0040*/ 	.word	index@(_Z13calcDistancesPdS_iiiS_)
        /*0044*/ 	.word	0x00000000


	//----- nvinfo : EIATTR_MIN_STACK_SIZE
	.align		4
.L_11:
        /*0048*/ 	.byte	0x04, 0x12
        /*004a*/ 	.short	(.L_13 - .L_12)
	.align		4
.L_12:
        /*004c*/ 	.word	index@(_Z13calcDistancesPdS_iiiS_)
        /*0050*/ 	.word	0x00000000


	//----- nvinfo : EIATTR_MIN_STACK_SIZE
	.align		4
.L_13:
        /*0054*/ 	.byte	0x04, 0x12
        /*0056*/ 	.short	(.L_15 - .L_14)
	.align		4
.L_14:
        /*0058*/ 	.word	index@(_Z7findMinP7double4PdS1_PiiiiiS0_iiiiS1_)
        /*005c*/ 	.word	0x00000000


	//----- nvinfo : EIATTR_MIN_STACK_SIZE
	.align		4
.L_15:
        /*0060*/ 	.byte	0x04, 0x12
        /*0062*/ 	.short	(.L_17 - .L_16)
	.align		4
.L_16:
        /*0064*/ 	.word	index@(_Z9findClassPdS_PiP7double4iiiiiiS_)
        /*0068*/ 	.word	0x00000000
.L_17:


//--------------------- .nv.compat                --------------------------
	.section	.nv.compat,"",@"SHT_CUDA_COMPAT_INFO"
	.align	4
        /*0000*/ 	.byte	0x02, 0x09, 0x00, 0x00, 0x02, 0x02, 0x01, 0x00, 0x02, 0x05, 0x05, 0x00, 0x03, 0x07, 0x01, 0x01
        /*0010*/ 	.byte	0x02, 0x03, 0x00, 0x00, 0x02, 0x06, 0x01, 0x00, 0x04, 0x0b, 0x08, 0x00, 0x01, 0x00, 0x00, 0x00
        /*0020*/ 	.byte	0x00, 0x00, 0x00, 0x00


//--------------------- .nv.info._Z13calcDistancesPdS_iiiS_ --------------------------
	.section	.nv.info._Z13calcDistancesPdS_iiiS_,"",@"SHT_CUDA_INFO"
	.sectionflags	@""
	.align	4


	//----- nvinfo : EIATTR_CUDA_API_VERSION
	.align		4
        /*0000*/ 	.byte	0x04, 0x37
        /*0002*/ 	.short	(.L_19 - .L_18)
.L_18:
        /*0004*/ 	.word	0x00000082


	//----- nvinfo : EIATTR_KPARAM_INFO
	.align		4
.L_19:
        /*0008*/ 	.byte	0x04, 0x17
        /*000a*/ 	.short	(.L_21 - .L_20)
.L_20:
        /*000c*/ 	.word	0x00000000
        /*0010*/ 	.short	0x0005
        /*0012*/ 	.short	0x0020
        /*0014*/ 	.byte	0x00, 0xf5, 0x21, 0x00


	//----- nvinfo : EIATTR_KPARAM_INFO
	.align		4
.L_21:
        /*0018*/ 	.byte	0x04, 0x17
        /*001a*/ 	.short	(.L_23 - .L_22)
.L_22:
        /*001c*/ 	.word	0x00000000
        /*0020*/ 	.short	0x0004
        /*0022*/ 	.short	0x0018
        /*0024*/ 	.byte	0x00, 0xf0, 0x11, 0x00


	//----- nvinfo : EIATTR_KPARAM_INFO
	.align		4
.L_23:
        /*0028*/ 	.byte	0x04, 0x17
        /*002a*/ 	.short	(.L_25 - .L_24)
.L_24:
        /*002c*/ 	.word	0x00000000
        /*0030*/ 	.short	0x0003
        /*0032*/ 	.short	0x0014
        /*0034*/ 	.byte	0x00, 0xf0, 0x11, 0x00


	//----- nvinfo : EIATTR_KPARAM_INFO
	.align		4
.L_25:
        /*0038*/ 	.byte	0x04, 0x17
        /*003a*/ 	.short	(.L_27 - .L_26)
.L_26:
        /*003c*/ 	.word	0x00000000
        /*0040*/ 	.short	0x0002
        /*0042*/ 	.short	0x0010
        /*0044*/ 	.byte	0x00, 0xf0, 0x11, 0x00


	//----- nvinfo : EIATTR_KPARAM_INFO
	.align		4
.L_27:
        /*0048*/ 	.byte	0x04, 0x17
        /*004a*/ 	.short	(.L_29 - .L_28)
.L_28:
        /*004c*/ 	.word	0x00000000
        /*0050*/ 	.short	0x0001
        /*0052*/ 	.short	0x0008
        /*0054*/ 	.byte	0x00, 0xf5, 0x21, 0x00


	//----- nvinfo : EIATTR_KPARAM_INFO
	.align		4
.L_29:
        /*0058*/ 	.byte	0x04, 0x17
        /*005a*/ 	.short	(.L_31 - .L_30)
.L_30:
        /*005c*/ 	.word	0x00000000
        /*0060*/ 	.short	0x0000
        /*0062*/ 	.short	0x0000
        /*0064*/ 	.byte	0x00, 0xf5, 0x21, 0x00


	//----- nvinfo : EIATTR_SPARSE_MMA_MASK
	.align		4
.L_31:
        /*0068*/ 	.byte	0x03, 0x50
        /*006a*/ 	.short	0x0000


	//----- nvinfo : EIATTR_MAXREG_COUNT
	.align		4
        /*006c*/ 	.byte	0x03, 0x1b
        /*006e*/ 	.short	0x00ff


	//----- nvinfo : EIATTR_MERCURY_ISA_VERSION
	.align		4
        /*0070*/ 	.byte	0x03, 0x5f
        /*0072*/ 	.short	0x0101


	//----- nvinfo : EIATTR_VRC_CTA_INIT_COUNT
	.align		4
        /*0074*/ 	.byte	0x02, 0x4a
	.zero		1
	.zero		1


	//----- nvinfo : EIATTR_EXIT_INSTR_OFFSETS
	.align		4
        /*0078*/ 	.byte	0x04, 0x1c
        /*007a*/ 	.short	(.L_33 - .L_32)


	//   ....[0]....
.L_32:
        /*007c*/ 	.word	0x00000090


	//   ....[1]....
        /*0080*/ 	.word	0x000000e0


	//   ....[2]....
        /*0084*/ 	.word	0x00000a60


	//   ....[3]....
        /*0088*/ 	.word	0x00000bd0


	//   ....[4]....
        /*008c*/ 	.word	0x00000ca0


	//   ....[5]....
        /*0090*/ 	.word	0x00000d30


	//   ....[6]....
        /*0094*/ 	.word	0x00000d90


	//   ....[7]....
        /*0098*/ 	.word	0x00000db0


	//   ....[8]....
        /*009c*/ 	.word	0x00001750


	//   ....[9]....
        /*00a0*/ 	.word	0x00001ab0


	//   ....[10]....
        /*00a4*/ 	.word	0x00001c70


	//   ....[11]....
        /*00a8*/ 	.word	0x00001d90


	//   ....[12]....
        /*00ac*/ 	.word	0x00001e10


	//----- nvinfo : EIATTR_CRS_STACK_SIZE
	.align		4
.L_33:
        /*00b0*/ 	.byte	0x04, 0x1e
        /*00b2*/ 	.short	(.L_35 - .L_34)
.L_34:
        /*00b4*/ 	.word	0x00000000


	//----- nvinfo : EIATTR_CBANK_PARAM_SIZE
	.align		4
.L_35:
        /*00b8*/ 	.byte	0x03, 0x19
        /*00ba*/ 	.short	0x0028


	//----- nvinfo : EIATTR_PARAM_CBANK
	.align		4
        /*00bc*/ 	.byte	0x04, 0x0a
        /*00be*/ 	.short	(.L_37 - .L_36)
	.align		4
.L_36:
        /*00c0*/ 	.word	index@(.nv.constant0._Z13calcDistancesPdS_iiiS_)
        /*00c4*/ 	.short	0x0380
        /*00c6*/ 	.short	0x0028


	//----- nvinfo : EIATTR_SW_WAR
	.align		4
.L_37:
        /*00c8*/ 	.byte	0x04, 0x36
        /*00ca*/ 	.short	(.L_39 - .L_38)
.L_38:
        /*00cc*/ 	.word	0x00000008
.L_39:


//--------------------- .nv.info._Z7findMinP7double4PdS1_PiiiiiS0_iiiiS1_ --------------------------
	.section	.nv.info._Z7findMinP7double4PdS1_PiiiiiS0_iiiiS1_,"",@"SHT_CUDA_INFO"
	.sectionflags	@""
	.align	4


	//----- nvinfo : EIATTR_CUDA_API_VERSION
	.align		4
        /*0000*/ 	.byte	0x04, 0x37
        /*0002*/ 	.short	(.L_41 - .L_40)
.L_40:
        /*0004*/ 	.word	0x00000082


	//----- nvinfo : EIATTR_KPARAM_INFO
	.align		4
.L_41:
        /*0008*/ 	.byte	0x04, 0x17
        /*000a*/ 	.short	(.L_43 - .L_42)
.L_42:
        /*000c*/ 	.word	0x00000000
        /*0010*/ 	.short	0x000d
        /*0012*/ 	.short	0x0048
        /*0014*/ 	.byte	0x00, 0xf5, 0x21, 0x00


	//----- nvinfo : EIATTR_KPARAM_INFO
	.align		4
.L_43:
        /*0018*/ 	.byte	0x04, 0x17
        /*001a*/ 	.short	(.L_45 - .L_44)
.L_44:
        /*001c*/ 	.word	0x00000000
        /*0020*/ 	.short	0x000c
        /*0022*/ 	.short	0x0044
        /*0024*/ 	.byte	0x00, 0xf0, 0x11, 0x00


	//----- nvinfo : EIATTR_KPARAM_INFO
	.align		4
.L_45:
        /*0028*/ 	.byte	0x04, 0x17
        /*002a*/ 	.short	(.L_47 - .L_46)
.L_46:
        /*002c*/ 	.word	0x00000000
        /*0030*/ 	.short	0x000b
        /*0032*/ 	.short	0x0040
        /*0034*/ 	.byte	0x00, 0xf0, 0x11, 0x00


	//----- nvinfo : EIATTR_KPARAM_INFO
	.align		4
.L_47:
        /*0038*/ 	.byte	0x04, 0x17
        /*003a*/ 	.short	(.L_49 - .L_48)
.L_48:
        /*003c*/ 	.word	0x00000000
        /*0040*/ 	.short	0x000a
        /*0042*/ 	.short	0x003c
        /*0044*/ 	.byte	0x00, 0xf0, 0x11, 0x00


	//----- nvinfo : EIATTR_KPARAM_INFO
	.align		4
.L_49:
        /*0048*/ 	.byte	0x04, 0x17
        /*004a*/ 	.short	(.L_51 - .L_50)
.L_50:
        /*004c*/ 	.word	0x00000000
        /*0050*/ 	.short	0x0009
        /*0052*/ 	.short	0x0038
        /*0054*/ 	.byte	0x00, 0xf0, 0x11, 0x00


	//----- nvinfo : EIATTR_KPARAM_INFO
	.align		4
.L_51:
        /*0058*/ 	.byte	0x04, 0x17
        /*005a*/ 	.short	(.L_53 - .L_52)
.L_52:
        /*005c*/ 	.word	0x00000000
        /*0060*/ 	.short	0x0008
        /*0062*/ 	.short	0x0030
        /*0064*/ 	.byte	0x00, 0xf5, 0x21, 0x00


	//----- nvinfo : EIATTR_KPARAM_INFO
	.align		4
.L_53:
        /*0068*/ 	.byte	0x04, 0x17
        /*006a*/ 	.short	(.L_55 - .L_54)
.L_54:
        /*006c*/ 	.word	0x00000000
        /*0070*/ 	.short	0x0007
        /*0072*/ 	.short	0x002c
        /*0074*/ 	.byte	0x00, 0xf0, 0x11, 0x00


	//----- nvinfo : EIATTR_KPARAM_INFO
	.align		4
.L_55:
        /*0078*/ 	.byte	0x04, 0x17
        /*007a*/ 	.short	(.L_57 - .L_56)
.L_56:
        /*007c*/ 	.word	0x00000000
        /*0080*/ 	.short	0x0006
        /*0082*/ 	.short	0x0028
        /*0084*/ 	.byte	0x00, 0xf0, 0x11, 0x00


	//----- nvinfo : EIATTR_KPARAM_INFO
	.align		4
.L_57:
        /*0088*/ 	.byte	0x04, 0x17
        /*008a*/ 	.short	(.L_59 - .L_58)
.L_58:
        /*008c*/ 	.word	0x00000000
        /*0090*/ 	.short	0x0005
        /*0092*/ 	.short	0x0024
        /*0094*/ 	.byte	0x00, 0xf0, 0x11, 0x00


	//----- nvinfo : EIATTR_KPARAM_INFO
	.align		4
.L_59:
        /*0098*/ 	.byte	0x04, 0x17
        /*009a*/ 	.short	(.L_61 - .L_60)
.L_60:
        /*009c*/ 	.word	0x00000000
        /*00a0*/ 	.short	0x0004
        /*00a2*/ 	.short	0x0020
        /*00a4*/ 	.byte	0x00, 0xf0, 0x11, 0x00


	//----- nvinfo : EIATTR_KPARAM_INFO
	.align		4
.L_61:
        /*00a8*/ 	.byte	0x04, 0x17
        /*00aa*/ 	.short	(.L_63 - .L_62)
.L_62:
        /*00ac*/ 	.word	0x00000000
        /*00b0*/ 	.short	0x0003
        /*00b2*/ 	.short	0x0018
        /*00b4*/ 	.byte	0x00, 0xf5, 0x21, 0x00


	//----- nvinfo : EIATTR_KPARAM_INFO
	.align		4
.L_63:
        /*00b8*/ 	.byte	0x04, 0x17
        /*00ba*/ 	.short	(.L_65 - .L_64)
.L_64:
        /*00bc*/ 	.word	0x00000000
        /*00c0*/ 	.short	0x0002
        /*00c2*/ 	.short	0x0010
        /*00c4*/ 	.byte	0x00, 0xf5, 0x21, 0x00


	//----- nvinfo : EIATTR_KPARAM_INFO
	.align		4
.L_65:
        /*00c8*/ 	.byte	0x04, 0x17
        /*00ca*/ 	.short	(.L_67 - .L_66)
.L_66:
        /*00cc*/ 	.word	0x00000000
        /*00d0*/ 	.short	0x0001
        /*00d2*/ 	.short	0x0008
        /*00d4*/ 	.byte	0x00, 0xf5, 0x21, 0x00


	//----- nvinfo : EIATTR_KPARAM_INFO
	.align		4
.L_67:
        /*00d8*/ 	.byte	0x04, 0x17
        /*00da*/ 	.short	(.L_69 - .L_68)
.L_68:
        /*00dc*/ 	.word	0x00000000
        /*00e0*/ 	.short	0x0000
        /*00e2*/ 	.short	0x0000
        /*00e4*/ 	.byte	0x00, 0xf5, 0x21, 0x00


	//----- nvinfo : EIATTR_SPARSE_MMA_MASK
	.align		4
.L_69:
        /*00e8*/ 	.byte	0x03, 0x50
        /*00ea*/ 	.short	0x0000


	//----- nvinfo : EIATTR_MAXREG_COUNT
	.align		4
        /*00ec*/ 	.byte	0x03, 0x1b
        /*00ee*/ 	.short	0x00ff


	//----- nvinfo : EIATTR_NUM_BARRIERS
	.align		4
        /*00f0*/ 	.byte	0x02, 0x4c
        /*00f2*/ 	.byte	0x01
	.zero		1


	//----- nvinfo : EIATTR_EXTERNS
	.align		4
        /*00f4*/ 	.byte	0x04, 0x0f
        /*00f6*/ 	.short	(.L_71 - .L_70)


	//   ....[0]....
	.align		4
.L_70:
        /*00f8*/ 	.word	index@(malloc)


	//   ....[1]....
	.align		4
        /*00fc*/ 	.word	index@(free)


	//----- nvinfo : EIATTR_MERCURY_ISA_VERSION
	.align		4
.L_71:
        /*0100*/ 	.byte	0x03, 0x5f
        /*0102*/ 	.short	0x0101


	//----- nvinfo : EIATTR_VRC_CTA_INIT_COUNT
	.align		4
        /*0104*/ 	.byte	0x02, 0x4a
	.zero		1
	.zero		1


	//----- nvinfo : EIATTR_SYSCALL_OFFSETS
	.align		4
        /*0108*/ 	.byte	0x04, 0x46
        /*010a*/ 	.short	(.L_73 - .L_72)


	//   ....[0]....
.L_72:
        /*010c*/ 	.word	0x000024d0


	//   ....[1]....
        /*0110*/ 	.word	0x00003ab0


	//----- nvinfo : EIATTR_EXIT_INSTR_OFFSETS
	.align		4
.L_73:
        /*0114*/ 	.byte	0x04, 0x1c
        /*0116*/ 	.short	(.L_75 - .L_74)


	//   ....[0]....
.L_74:
        /*0118*/ 	.word	0x00000160


	//   ....[1]....
        /*011c*/ 	.word	0x000004a0


	//   ....[2]....
        /*0120*/ 	.word	0x00001c30


	//   ....[3]....
        /*0124*/ 	.word	0x00003b00


	//----- nvinfo : EIATTR_CRS_STACK_SIZE
	.align		4
.L_75:
        /*0128*/ 	.byte	0x04, 0x1e
        /*012a*/ 	.short	(.L_77 - .L_76)
.L_76:
        /*012c*/ 	.word	0x00000000


	//----- nvinfo : EIATTR_CBANK_PARAM_SIZE
	.align		4
.L_77:
        /*0130*/ 	.byte	0x03, 0x19
        /*0132*/ 	.short	0x0050


	//----- nvinfo : EIATTR_PARAM_CBANK
	.align		4
        /*0134*/ 	.byte	0x04, 0x0a
        /*0136*/ 	.short	(.L_79 - .L_78)
	.align		4
.L_78:
        /*0138*/ 	.word	index@(.nv.constant0._Z7findMinP7double4PdS1_PiiiiiS0_iiiiS1_)
        /*013c*/ 	.short	0x0380
        /*013e*/ 	.short	0x0050


	//----- nvinfo : EIATTR_SW_WAR
	.align		4
.L_79:
        /*0140*/ 	.byte	0x04, 0x36
        /*0142*/ 	.short	(.L_81 - .L_80)
.L_80:
        /*0144*/ 	.word	0x00000008
.L_81:


//--------------------- .nv.info._Z9findClassPdS_PiP7double4iiiiiiS_ --------------------------
	.section	.nv.info._Z9findClassPdS_PiP7double4iiiiiiS_,"",@"SHT_CUDA_INFO"
	.sectionflags	@""
	.align	4


	//----- nvinfo : EIATTR_CUDA_API_VERSION
	.align		4
        /*0000*/ 	.byte	0x04, 0x37
        /*0002*/ 	.short	(.L_83 - .L_82)
.L_82:
        /*0004*/ 	.word	0x00000082


	//----- nvinfo : EIATTR_KPARAM_INFO
	.align		4
.L_83:
        /*0008*/ 	.byte	0x04, 0x17
        /*000a*/ 	.short	(.L_85 - .L_84)
.L_84:
        /*000c*/ 	.word	0x00000000
        /*0010*/ 	.short	0x000a
        /*0012*/ 	.short	0x0038
        /*0014*/ 	.byte	0x00, 0xf5, 0x21, 0x00


	//----- nvinfo : EIATTR_KPARAM_INFO
	.align		4
.L_85:
        /*0018*/ 	.byte	0x04, 0x17
        /*001a*/ 	.short	(.L_87 - .L_86)
.L_86:
        /*001c*/ 	.word	0x00000000
        /*0020*/ 	.short	0x0009
        /*0022*/ 	.short	0x0034
        /*0024*/ 	.byte	0x00, 0xf0, 0x11, 0x00


	//----- nvinfo : EIATTR_KPARAM_INFO
	.align		4
.L_87:
        /*0028*/ 	.byte	0x04, 0x17
        /*002a*/ 	.short	(.L_89 - .L_88)
.L_88:
        /*002c*/ 	.word	0x00000000
        /*0030*/ 	.short	0x0008
        /*0032*/ 	.short	0x0030
        /*0034*/ 	.byte	0x00, 0xf0, 0x11, 0x00


	//----- nvinfo : EIATTR_KPARAM_INFO
	.align		4
.L_89:
        /*0038*/ 	.byte	0x04, 0x17
        /*003a*/ 	.short	(.L_91 - .L_90)
.L_90:
        /*003c*/ 	.word	0x00000000
        /*0040*/ 	.short	0x0007
        /*0042*/ 	.short	0x002c
        /*0044*/ 	.byte	0x00, 0xf0, 0x11, 0x00


	//----- nvinfo : EIATTR_KPARAM_INFO
	.align		4
.L_91:
        /*0048*/ 	.byte	0x04, 0x17
        /*004a*/ 	.short	(.L_93 - .L_92)
.L_92:
        /*004c*/ 	.word	0x00000000
        /*0050*/ 	.short	0x0006
        /*0052*/ 	.short	0x0028
        /*0054*/ 	.byte	0x00, 0xf0, 0x11, 0x00


	//----- nvinfo : EIATTR_KPARAM_INFO
	.align		4
.L_93:
        /*0058*/ 	.byte	0x04, 0x17
        /*005a*/ 	.short	(.L_95 - .L_94)
.L_94:
        /*005c*/ 	.word	0x00000000
        /*0060*/ 	.short	0x0005
        /*0062*/ 	.short	0x0024
        /*0064*/ 	.byte	0x00, 0xf0, 0x11, 0x00


	//----- nvinfo : EIATTR_KPARAM_INFO
	.align		4
.L_95:
        /*0068*/ 	.byte	0x04, 0x17
        /*006a*/ 	.short	(.L_97 - .L_96)
.L_96:
        /*006c*/ 	.word	0x00000000
        /*0070*/ 	.short	0x0004
        /*0072*/ 	.short	0x0020
        /*0074*/ 	.byte	0x00, 0xf0, 0x11, 0x00


	//----- nvinfo : EIATTR_KPARAM_INFO
	.align		4
.L_97:
        /*0078*/ 	.byte	0x04, 0x17
        /*007a*/ 	.short	(.L_99 - .L_98)
.L_98:
        /*007c*/ 	.word	0x00000000
        /*0080*/ 	.short	0x0003
        /*0082*/ 	.short	0x0018
        /*0084*/ 	.byte	0x00, 0xf5, 0x21, 0x00


	//----- nvinfo : EIATTR_KPARAM_INFO
	.align		4
.L_99:
        /*0088*/ 	.byte	0x04, 0x17
        /*008a*/ 	.short	(.L_101 - .L_100)
.L_100:
        /*008c*/ 	.word	0x00000000
        /*0090*/ 	.short	0x0002
        /*0092*/ 	.short	0x0010
        /*0094*/ 	.byte	0x00, 0xf5, 0x21, 0x00


	//----- nvinfo : EIATTR_KPARAM_INFO
	.align		4
.L_101:
        /*0098*/ 	.byte	0x04, 0x17
        /*009a*/ 	.short	(.L_103 - .L_102)
.L_102:
        /*009c*/ 	.word	0x00000000
        /*00a0*/ 	.short	0x0001
        /*00a2*/ 	.short	0x0008
        /*00a4*/ 	.byte	0x00, 0xf5, 0x21, 0x00


	//----- nvinfo : EIATTR_KPARAM_INFO
	.align		4
.L_103:
        /*00a8*/ 	.byte	0x04, 0x17
        /*00aa*/ 	.short	(.L_105 - .L_104)
.L_104:
        /*00ac*/ 	.word	0x00000000
        /*00b0*/ 	.short	0x0000
        /*00b2*/ 	.short	0x0000
        /*00b4*/ 	.byte	0x00, 0xf5, 0x21, 0x00


	//----- nvinfo : EIATTR_SPARSE_MMA_MASK
	.align		4
.L_105:
        /*00b8*/ 	.byte	0x03, 0x50
        /*00ba*/ 	.short	0x0000


	//----- nvinfo : EIATTR_MAXREG_COUNT
	.align		4
        /*00bc*/ 	.byte	0x03, 0x1b
        /*00be*/ 	.short	0x00ff


	//----- nvinfo : EIATTR_NUM_BARRIERS
	.align		4
        /*00c0*/ 	.byte	0x02, 0x4c
        /*00c2*/ 	.byte	0x01
	.zero		1


	//----- nvinfo : EIATTR_MERCURY_ISA_VERSION
	.align		4
        /*00c4*/ 	.byte	0x03, 0x5f
        /*00c6*/ 	.short	0x0101


	//----- nvinfo : EIATTR_VRC_CTA_INIT_COUNT
	.align		4
        /*00c8*/ 	.byte	0x02, 0x4a
	.zero		1
	.zero		1


	//----- nvinfo : EIATTR_EXIT_INSTR_OFFSETS
	.align		4
        /*00cc*/ 	.byte	0x04, 0x1c
        /*00ce*/ 	.short	(.L_107 - .L_106)


	//   ....[0]....
.L_106:
        /*00d0*/ 	.word	0x00000170


	//   ....[1]....
        /*00d4*/ 	.word	0x00000560


	//   ....[2]....
        /*00d8*/ 	.word	0x00000600


	//----- nvinfo : EIATTR_CRS_STACK_SIZE
	.align		4
.L_107:
        /*00dc*/ 	.byte	0x04, 0x1e
        /*00de*/ 	.short	(.L_109 - .L_108)
.L_108:
        /*00e0*/ 	.word	0x00000000


	//----- nvinfo : EIATTR_CBANK_PARAM_SIZE
	.align		4
.L_109:
        /*00e4*/ 	.byte	0x03, 0x19
        /*00e6*/ 	.short	0x0040


	//----- nvinfo : EIATTR_PARAM_CBANK
	.align		4
        /*00e8*/ 	.byte	0x04, 0x0a
        /*00ea*/ 	.short	(.L_111 - .L_110)
	.align		4
.L_110:
        /*00ec*/ 	.word	index@(.nv.constant0._Z9findClassPdS_PiP7double4iiiiiiS_)
        /*00f0*/ 	.short	0x0380
        /*00f2*/ 	.short	0x0040


	//----- nvinfo : EIATTR_SW_WAR
	.align		4
.L_111:
        /*00f4*/ 	.byte	0x04, 0x36
        /*00f6*/ 	.short	(.L_113 - .L_112)
.L_112:
        /*00f8*/ 	.word	0x00000008
.L_113:


//--------------------- .nv.callgraph             --------------------------
	.section	.nv.callgraph,"",@"SHT_CUDA_CALLGRAPH"
	.align	4
	.sectionentsize	8
	.align		4
        /*0000*/ 	.word	0x00000000
	.align		4
        /*0004*/ 	.word	0xffffffff
	.align		4
        /*0008*/ 	.word	index@(_Z7findMinP7double4PdS1_PiiiiiS0_iiiiS1_)
	.align		4
        /*000c*/ 	.word	index@(free)
	.align		4
        /*0010*/ 	.word	index@(_Z7findMinP7double4PdS1_PiiiiiS0_iiiiS1_)
	.align		4
        /*0014*/ 	.word	index@(malloc)
	.align		4
        /*0018*/ 	.word	0x00000000
	.align		4
        /*001c*/ 	.word	0xfffffffe
	.align		4
        /*0020*/ 	.word	0x00000000
	.align		4
        /*0024*/ 	.word	0xfffffffd
	.align		4
        /*0028*/ 	.word	0x00000000
	.align		4
        /*002c*/ 	.word	0xfffffffc


//--------------------- .nv.constant4             --------------------------
	.section	.nv.constant4,"a",@progbits
	.align	8
	.align		8
.nv.constant4:
        /*0000*/ 	.dword	malloc
	.align		8
        /*0008*/ 	.dword	free


//--------------------- .text._Z13calcDistancesPdS_iiiS_ --------------------------
	.section	.text._Z13calcDistancesPdS_iiiS_,"ax",@progbits
	.align	128
        .global         _Z13calcDistancesPdS_iiiS_
        .type           _Z13calcDistancesPdS_iiiS_,@function
        .size           _Z13calcDistancesPdS_iiiS_,(.L_x_80 - _Z13calcDistancesPdS_iiiS_)
        .other          _Z13calcDistancesPdS_iiiS_,@"STO_CUDA_ENTRY STV_DEFAULT"
_Z13calcDistancesPdS_iiiS_:
.text._Z13calcDistancesPdS_iiiS_:
[----:B------:R-:W-:Y:S01]  /*0000*/  LDC R1, c[0x0][0x37c] ;  /* 0x0000df00ff017b82 */ /* 0x000fe20000000800 */
[----:B------:R-:W0:Y:S07]  /*0010*/  S2R R0, SR_TID.X ;  /* 0x0000000000007919 */ /* 0x000e2e0000002100 */
[----:B------:R-:W0:Y:S01]  /*0020*/  S2UR UR4, SR_CTAID.X ;  /* 0x00000000000479c3 */ /* 0x000e220000002500 */
[----:B------:R-:W1:Y:S07]  /*0030*/  LDCU UR14, c[0x0][0x394] ;  /* 0x00007280ff0e77ac */ /* 0x000e6e0008000800 */
[----:B------:R-:W0:Y:S08]  /*0040*/  LDC R5, c[0x0][0x360] ;  /* 0x0000d800ff057b82 */ /* 0x000e300000000800 */
[----:B------:R-:W1:Y:S01]  /*0050*/  LDC R3, c[0x0][0x398] ;  /* 0x0000e600ff037b82 */ /* 0x000e620000000800 */
[----:B0-----:R-:W-:-:S02]  /*0060*/  IMAD R0, R5, UR4, R0 ;  /* 0x0000000405007c24 */ /* 0x001fc4000f8e0200 */
[----:B-1----:R-:W-:-:S05]  /*0070*/  VIADD R5, R3, UR14 ;  /* 0x0000000e03057c36 */ /* 0x002fca0008000000 */
[----:B------:R-:W-:-:S13]  /*0080*/  ISETP.GE.AND P0, PT, R0, R5, PT ;  /* 0x000000050000720c */ /* 0x000fda0003f06270 */
[----:B------:R-:W-:Y:S05]  /*0090*/  @P0 EXIT ;  /* 0x000000000000094d */ /* 0x000fea0003800000 */
[----:B------:R-:W-:Y:S01]  /*00a0*/  ISETP.GE.AND P0, PT, R0, UR14, PT ;  /* 0x0000000e00007c0c */ /* 0x000fe2000bf06270 */
[----:B------:R-:W0:-:S12]  /*00b0*/  LDCU.64 UR12, c[0x0][0x358] ;  /* 0x00006b00ff0c77ac */ /* 0x000e180008000a00 */
[----:B------:R-:W-:Y:S05]  /*00c0*/  @P0 BRA `(.L_x_0) ;  /* 0x0000000c00340947 */ /* 0x000fea0003800000 */
[----:B------:R-:W-:-:S13]  /*00d0*/  ISETP.GE.AND P0, PT, R3, 0x1, PT ;  /* 0x000000010300780c */ /* 0x000fda0003f06270 */
[----:B0-----:R-:W-:Y:S05]  /*00e0*/  @!P0 EXIT ;  /* 0x000000000000894d */ /* 0x001fea0003800000 */
[----:B------:R-:W0:Y:S02]  /*00f0*/  LDCU UR4, c[0x0][0x390] ;  /* 0x00007200ff0477ac */ /* 0x000e240008000800 */
[----:B0-----:R-:W-:-:S09]  /*0100*/  UISETP.GE.AND UP0, UPT, UR4, 0x1, UPT ;  /* 0x000000010400788c */ /* 0x001fd2000bf06270 */
[----:B------:R-:W-:Y:S05]  /*0110*/  BRA.U !UP0, `(.L_x_1) ;  /* 0x0000000908587547 */ /* 0x000fea000b800000 */
[----:B------:R-:W-:Y:S01]  /*0120*/  IMAD R10, R0, UR4, RZ ;  /* 0x00000004000a7c24 */ /* 0x000fe2000f8e02ff */
[----:B------:R-:W-:Y:S02]  /*0130*/  ULOP3.LUT UR11, UR4, 0x7ffffff8, URZ, 0xc0, !UPT ;  /* 0x7ffffff8040b7892 */ /* 0x000fe4000f8ec0ff */
[----:B------:R-:W-:Y:S02]  /*0140*/  ULOP3.LUT UR9, UR4, 0x7, URZ, 0xc0, !UPT ;  /* 0x0000000704097892 */ /* 0x000fe4000f8ec0ff */
[----:B------:R-:W-:Y:S01]  /*0150*/  SHF.R.S32.HI R11, RZ, 0x1f, R10 ;  /* 0x0000001fff0b7819 */ /* 0x000fe2000001140a */
[----:B------:R-:W-:Y:S02]  /*0160*/  ULOP3.LUT UR10, UR4, 0x3, URZ, 0xc0, !UPT ;  /* 0x00000003040a7892 */ /* 0x000fe4000f8ec0ff */
[----:B------:R-:W-:Y:S01]  /*0170*/  UIADD3 UR8, UPT, UPT, -UR11, URZ, URZ ;  /* 0x000000ff0b087290 */ /* 0x000fe2000fffe1ff */
[----:B------:R-:W-:-:S11]  /*0180*/  UMOV UR4, URZ ;  /* 0x000000ff00047c82 */ /* 0x000fd60008000000 */
.L_x_7:
[----:B0-----:R-:W0:Y:S01]  /*0190*/  LDCU UR18, c[0x0][0x390] ;  /* 0x00007200ff1277ac */ /* 0x001e220008000800 */
[----:B------:R-:W-:Y:S01]  /*01a0*/  IMAD.MOV.U32 R21, RZ, RZ, RZ ;  /* 0x000000ffff157224 */ /* 0x000fe200078e00ff */
[----:B------:R-:W-:Y:S01]  /*01b0*/  CS2R R6, SRZ ;  /* 0x0000000000067805 */ /* 0x000fe2000001ff00 */
[----:B0-----:R-:W-:Y:S02]  /*01c0*/  UISETP.GE.U32.AND UP0, UPT, UR18, 0x8, UPT ;  /* 0x000000081200788c */ /* 0x001fe4000bf06070 */
[----:B------:R-:W-:-:S07]  /*01d0*/  UIMAD UR15, UR4, UR18, URZ ;  /* 0x00000012040f72a4 */ /* 0x000fce000f8e02ff */
[----:B------:R-:W-:Y:S05]  /*01e0*/  BRA.U !UP0, `(.L_x_2) ;  /* 0x0000000108d47547 */ /* 0x000fea000b800000 */
[----:B------:R-:W0:Y:S01]  /*01f0*/  LDCU.64 UR6, c[0x0][0x388] ;  /* 0x00007100ff0677ac */ /* 0x000e220008000a00 */
[----:B------:R-:W-:Y:S01]  /*0200*/  CS2R R6, SRZ ;  /* 0x0000000000067805 */ /* 0x000fe2000001ff00 */
[----:B------:R-:W1:Y:S01]  /*0210*/  LDCU.64 UR16, c[0x0][0x380] ;  /* 0x00007000ff1077ac */ /* 0x000e620008000a00 */
[----:B0-----:R-:W-:Y:S01]  /*0220*/  UIMAD.WIDE.U32 UR6, UR15, 0x8, UR6 ;  /* 0x000000080f0678a5 */ /* 0x001fe2000f8e0006 */
[----:B-1----:R-:W-:-:S03]  /*0230*/  LEA R2, P0, R10, UR16, 0x3 ;  /* 0x000000100a027c11 */ /* 0x002fc6000f8018ff */
[----:B------:R-:W-:Y:S01]  /*0240*/  UIADD3 UR5, UP0, UPT, UR6, 0x20, URZ ;  /* 0x0000002006057890 */ /* 0x000fe2000ff1e0ff */
[----:B------:R-:W-:-:S03]  /*0250*/  LEA.HI.X R3, R10, UR17, R11, 0x3, P0 ;  /* 0x000000110a037c11 */ /* 0x000fc600080f1c0b */
[----:B------:R-:W-:Y:S01]  /*0260*/  UIADD3.X UR6, UPT, UPT, URZ, UR7, URZ, UP0, !UPT ;  /* 0x00000007ff067290 */ /* 0x000fe200087fe4ff */
[----:B------:R-:W-:Y:S01]  /*0270*/  IADD3 R2, P0, PT, R2, 0x20, RZ ;  /* 0x0000002002027810 */ /* 0x000fe20007f1e0ff */
[----:B------:R-:W-:Y:S01]  /*0280*/  IMAD.U32 R4, RZ, RZ, UR5 ;  /* 0x00000005ff047e24 */ /* 0x000fe2000f8e00ff */
[----:B------:R-:W-:-:S03]  /*0290*/  UMOV UR5, UR8 ;  /* 0x0000000800057c82 */ /* 0x000fc60008000000 */
[----:B------:R-:W-:Y:S02]  /*02a0*/  IMAD.X R3, RZ, RZ, R3, P0 ;  /* 0x000000ffff037224 */ /* 0x000fe400000e0603 */
[----:B------:R-:W-:-:S07]  /*02b0*/  IMAD.U32 R5, RZ, RZ, UR6 ;  /* 0x00000006ff057e24 */ /* 0x000fce000f8e00ff */
.L_x_3:
[----:B------:R-:W2:Y:S04]  /*02c0*/  LDG.E.64 R22, desc[UR12][R2.64+-0x20] ;  /* 0xffffe00c02167981 */ /* 0x000ea8000c1e1b00 */
[----:B------:R-:W2:Y:S04]  /*02d0*/  LDG.E.64 R24, desc[UR12][R4.64+-0x20] ;  /* 0xffffe00c04187981 */ /* 0x000ea8000c1e1b00 */
[----:B------:R-:W3:Y:S04]  /*02e0*/  LDG.E.64 R8, desc[UR12][R2.64+-0x18] ;  /* 0xffffe80c02087981 */ /* 0x000ee8000c1e1b00 */
[----:B------:R-:W3:Y:S04]  /*02f0*/  LDG.E.64 R20, desc[UR12][R4.64+-0x18] ;  /* 0xffffe80c04147981 */ /* 0x000ee8000c1e1b00 */
[----:B------:R-:W4:Y:S04]  /*0300*/  LDG.E.64 R16, desc[UR12][R2.64+-0x10] ;  /* 0xfffff00c02107981 */ /* 0x000f28000c1e1b00 */
[----:B------:R-:W4:Y:S04]  /*0310*/  LDG.E.64 R18, desc[UR12][R4.64+-0x10] ;  /* 0xfffff00c04127981 */ /* 0x000f28000c1e1b00 */
[----:B------:R-:W5:Y:S04]  /*0320*/  LDG.E.64 R12, desc[UR12][R2.64+-0x8] ;  /* 0xfffff80c020c7981 */ /* 0x000f68000c1e1b00 */
[----:B------:R-:W5:Y:S01]  /*0330*/  LDG.E.64 R14, desc[UR12][R4.64+-0x8] ;  /* 0xfffff80c040e7981 */ /* 0x000f62000c1e1b00 */
[----:B--2---:R-:W-:-:S08]  /*0340*/  DADD R22, R22, -R24 ;  /* 0x0000000016167229 */ /* 0x004fd00000000818 */
[----:B------:R-:W-:Y:S02]  /*0350*/  DFMA R22, R22, R22, R6 ;  /* 0x000000161616722b */ /* 0x000fe40000000006 */
[----:B---3--:R-:W-:Y:S01]  /*0360*/  DADD R20, R8, -R20 ;  /* 0x0000000008147229 */ /* 0x008fe20000000814 */
[----:B------:R-:W2:Y:S04]  /*0370*/  LDG.E.64 R6, desc[UR12][R4.64] ;  /* 0x0000000c04067981 */ /* 0x000ea8000c1e1b00 */
[----:B------:R-:W2:Y:S03]  /*0380*/  LDG.E.64 R8, desc[UR12][R2.64] ;  /* 0x0000000c02087981 */ /* 0x000ea6000c1e1b00 */
[----:B------:R-:W-:-:S02]  /*0390*/  DFMA R22, R20, R20, R22 ;  /* 0x000000141416722b */ /* 0x000fc40000000016 */
[----:B----4-:R-:W-:Y:S01]  /*03a0*/  DADD R20, R16, -R18 ;  /* 0x0000000010147229 */ /* 0x010fe20000000812 */
[----:B------:R-:W3:Y:S04]  /*03b0*/  LDG.E.64 R16, desc[UR12][R2.64+0x8] ;  /* 0x0000080c02107981 */ /* 0x000ee8000c1e1b00 */
[----:B------:R-:W3:Y:S01]  /*03c0*/  LDG.E.64 R18, desc[UR12][R4.64+0x8] ;  /* 0x0000080c04127981 */ /* 0x000ee2000c1e1b00 */
[----:B-----5:R-:W-:Y:S02]  /*03d0*/  DADD R24, R12, -R14 ;  /* 0x000000000c187229 */ /* 0x020fe4000000080e */
[----:B------:R-:W-:Y:S01]  /*03e0*/  DFMA R22, R20, R20, R22 ;  /* 0x000000141416722b */ /* 0x000fe20000000016 */
[----:B------:R-:W4:Y:S04]  /*03f0*/  LDG.E.64 R14, desc[UR12][R2.64+0x10] ;  /* 0x0000100c020e7981 */ /* 0x000f28000c1e1b00 */
[----:B------:R-:W4:Y:S03]  /*0400*/  LDG.E.64 R12, desc[UR12][R4.64+0x10] ;  /* 0x0000100c040c7981 */ /* 0x000f26000c1e1b00 */
[----:B------:R-:W-:Y:S01]  /*0410*/  DFMA R24, R24, R24, R22 ;  /* 0x000000181818722b */ /* 0x000fe20000000016 */
[----:B------:R0:W5:Y:S04]  /*0420*/  LDG.E.64 R20, desc[UR12][R4.64+0x18] ;  /* 0x0000180c04147981 */ /* 0x000168000c1e1b00 */
[----:B------:R1:W5:Y:S01]  /*0430*/  LDG.E.64 R22, desc[UR12][R2.64+0x18] ;  /* 0x0000180c02167981 */ /* 0x000362000c1e1b00 */
[----:B------:R-:W-:-:S04]  /*0440*/  UIADD3 UR5, UPT, UPT, UR5, 0x8, URZ ;  /* 0x0000000805057890 */ /* 0x000fc8000fffe0ff */
[----:B------:R-:W-:Y:S01]  /*0450*/  UISETP.NE.AND UP0, UPT, UR5, URZ, UPT ;  /* 0x000000ff0500728c */ /* 0x000fe2000bf05270 */
[----:B0-----:R-:W-:Y:S02]  /*0460*/  IADD3 R4, P1, PT, R4, 0x40, RZ ;  /* 0x0000004004047810 */ /* 0x001fe40007f3e0ff */
[----:B-1----:R-:W-:-:S03]  /*0470*/  IADD3 R2, P0, PT, R2, 0x40, RZ ;  /* 0x0000004002027810 */ /* 0x002fc60007f1e0ff */
[----:B------:R-:W-:Y:S02]  /*0480*/  IMAD.X R5, RZ, RZ, R5, P1 ;  /* 0x000000ffff057224 */ /* 0x000fe400008e0605 */
[----:B------:R-:W-:Y:S01]  /*0490*/  IMAD.X R3, RZ, RZ, R3, P0 ;  /* 0x000000ffff037224 */ /* 0x000fe200000e0603 */
[----:B--2---:R-:W-:-:S08]  /*04a0*/  DADD R6, R8, -R6 ;  /* 0x0000000008067229 */ /* 0x004fd00000000806 */
[----:B------:R-:W-:Y:S02]  /*04b0*/  DFMA R24, R6, R6, R24 ;  /* 0x000000060618722b */ /* 0x000fe40000000018 */
[----:B---3--:R-:W-:-:S08]  /*04c0*/  DADD R16, R16, -R18 ;  /* 0x0000000010107229 */ /* 0x008fd00000000812 */
[----:B------:R-:W-:Y:S02]  /*04d0*/  DFMA R24, R16, R16, R24 ;  /* 0x000000101018722b */ /* 0x000fe40000000018 */
[----:B----4-:R-:W-:Y:S02]  /*04e0*/  DADD R12, R14, -R12 ;  /* 0x000000000e0c7229 */ /* 0x010fe4000000080c */
[----:B-----5:R-:W-:-:S06]  /*04f0*/  DADD R20, R22, -R20 ;  /* 0x0000000016147229 */ /* 0x020fcc0000000814 */
[----:B------:R-:W-:-:S08]  /*0500*/  DFMA R24, R12, R12, R24 ;  /* 0x0000000c0c18722b */ /* 0x000fd00000000018 */
[----:B------:R-:W-:Y:S01]  /*0510*/  DFMA R6, R20, R20, R24 ;  /* 0x000000141406722b */ /* 0x000fe20000000018 */
[----:B------:R-:W-:Y:S10]  /*0520*/  BRA.U UP0, `(.L_x_3) ;  /* 0xfffffffd00647547 */ /* 0x000ff4000b83ffff */
[----:B------:R-:W-:-:S07]  /*0530*/  IMAD.U32 R21, RZ, RZ, UR11 ;  /* 0x0000000bff157e24 */ /* 0x000fce000f8e00ff */
.L_x_2:
[----:B------:R-:W-:-:S09]  /*0540*/  UISETP.NE.AND UP0, UPT, UR9, URZ, UPT ;  /* 0x000000ff0900728c */ /* 0x000fd2000bf05270 */
[----:B------:R-:W-:Y:S05]  /*0550*/  BRA.U !UP0, `(.L_x_4) ;  /* 0x0000000508247547 */ /* 0x000fea000b800000 */
[----:B------:R-:W-:Y:S02]  /*0560*/  UIADD3 UR5, UPT, UPT, UR9, -0x1, URZ ;  /* 0xffffffff09057890 */ /* 0x000fe4000fffe0ff */
[----:B------:R-:W-:Y:S02]  /*0570*/  UISETP.NE.AND UP1, UPT, UR10, URZ, UPT ;  /* 0x000000ff0a00728c */ /* 0x000fe4000bf25270 */
[----:B------:R-:W-:-:S09]  /*0580*/  UISETP.GE.U32.AND UP0, UPT, UR5, 0x3, UPT ;  /* 0x000000030500788c */ /* 0x000fd2000bf06070 */
[----:B------:R-:W-:Y:S05]  /*0590*/  BRA.U !UP0, `(.L_x_5) ;  /* 0x0000000108787547 */ /* 0x000fea000b800000 */
[----:B------:R-:W0:Y:S01]  /*05a0*/  LDC.64 R22, c[0x0][0x380] ;  /* 0x0000e000ff167b82 */ /* 0x000e220000000a00 */
[----:B------:R-:W-:Y:S01]  /*05b0*/  IADD3 R4, P0, PT, R10, R21, RZ ;  /* 0x000000150a047210 */ /* 0x000fe20007f1e0ff */
[C---:B------:R-:W-:Y:S01]  /*05c0*/  VIADD R3, R21.reuse, UR15 ;  /* 0x0000000f15037c36 */ /* 0x040fe20008000000 */
[----:B------:R-:W-:-:S03]  /*05d0*/  IADD3 R2, P1, PT, R21, UR15, RZ ;  /* 0x0000000f15027c10 */ /* 0x000fc6000ff3e0ff */
[----:B------:R-:W-:Y:S02]  /*05e0*/  IMAD.X R5, RZ, RZ, R11, P0 ;  /* 0x000000ffff057224 */ /* 0x000fe400000e060b */
[----:B------:R-:W1:Y:S08]  /*05f0*/  LDC.64 R16, c[0x0][0x388] ;  /* 0x0000e200ff107b82 */ /* 0x000e700000000a00 */
[----:B------:R-:W2:Y:S01]  /*0600*/  LDC.64 R18, c[0x0][0x388] ;  /* 0x0000e200ff127b82 */ /* 0x000ea20000000a00 */
[----:B0-----:R-:W-:-:S04]  /*0610*/  LEA R22, P0, R4, R22, 0x3 ;  /* 0x0000001604167211 */ /* 0x001fc800078018ff */
[----:B------:R-:W-:Y:S01]  /*0620*/  LEA.HI.X R23, R4, R23, R5, 0x3, P0 ;  /* 0x0000001704177211 */ /* 0x000fe200000f1c05 */
[----:B-1----:R-:W-:-:S04]  /*0630*/  IMAD.WIDE.U32 R16, R3, 0x8, R16 ;  /* 0x0000000803107825 */ /* 0x002fc800078e0010 */
[----:B------:R-:W3:Y:S01]  /*0640*/  LDG.E.64 R14, desc[UR12][R22.64] ;  /* 0x0000000c160e7981 */ /* 0x000ee2000c1e1b00 */
[----:B------:R-:W-:-:S03]  /*0650*/  IMAD.X R3, RZ, RZ, RZ, P1 ;  /* 0x000000ffff037224 */ /* 0x000fc600008e06ff */
[----:B------:R-:W4:Y:S01]  /*0660*/  LDG.E.64 R12, desc[UR12][R22.64+0x8] ;  /* 0x0000080c160c7981 */ /* 0x000f22000c1e1b00 */
[----:B--2---:R-:W-:-:S03]  /*0670*/  LEA R18, P0, R2, R18, 0x3 ;  /* 0x0000001202127211 */ /* 0x004fc600078018ff */
[----:B------:R-:W3:Y:S01]  /*0680*/  LDG.E.64 R16, desc[UR12][R16.64] ;  /* 0x0000000c10107981 */ /* 0x000ee2000c1e1b00 */
[----:B------:R-:W-:-:S03]  /*0690*/  LEA.HI.X R19, R2, R19, R3, 0x3, P0 ;  /* 0x0000001302137211 */ /* 0x000fc600000f1c03 */
[----:B------:R-:W2:Y:S04]  /*06a0*/  LDG.E.64 R4, desc[UR12][R22.64+0x10] ;  /* 0x0000100c16047981 */ /* 0x000ea8000c1e1b00 */
[----:B------:R-:W4:Y:S04]  /*06b0*/  LDG.E.64 R8, desc[UR12][R18.64+0x8] ;  /* 0x0000080c12087981 */ /* 0x000f28000c1e1b00 */
[----:B------:R-:W2:Y:S04]  /*06c0*/  LDG.E.64 R2, desc[UR12][R18.64+0x10] ;  /* 0x0000100c12027981 */ /* 0x000ea8000c1e1b00 */
[----:B------:R-:W5:Y:S04]  /*06d0*/  LDG.E.64 R24, desc[UR12][R22.64+0x18] ;  /* 0x0000180c16187981 */ /* 0x000f68000c1e1b00 */
[----:B------:R-:W5:Y:S01]  /*06e0*/  LDG.E.64 R26, desc[UR12][R18.64+0x18] ;  /* 0x0000180c121a7981 */ /* 0x000f62000c1e1b00 */
[----:B------:R-:W-:Y:S01]  /*06f0*/  VIADD R21, R21, 0x4 ;  /* 0x0000000415157836 */ /* 0x000fe20000000000 */
[----:B---3--:R-:W-:-:S08]  /*0700*/  DADD R14, R14, -R16 ;  /* 0x000000000e0e7229 */ /* 0x008fd00000000810 */
[----:B------:R-:W-:Y:S02]  /*0710*/  DFMA R6, R14, R14, R6 ;  /* 0x0000000e0e06722b */ /* 0x000fe40000000006 */
[----:B----4-:R-:W-:Y:S02]  /*0720*/  DADD R8, R12, -R8 ;  /* 0x000000000c087229 */ /* 0x010fe40000000808 */
[----:B--2---:R-:W-:-:S06]  /*0730*/  DADD R2, R4, -R2 ;  /* 0x0000000004027229 */ /* 0x004fcc0000000802 */
[----:B------:R-:W-:Y:S02]  /*0740*/  DFMA R6, R8, R8, R6 ;  /* 0x000000080806722b */ /* 0x000fe40000000006 */
[----:B-----5:R-:W-:-:S06]  /*0750*/  DADD R24, R24, -R26 ;  /* 0x0000000018187229 */ /* 0x020fcc000000081a */
[----:B------:R-:W-:-:S08]  /*0760*/  DFMA R6, R2, R2, R6 ;  /* 0x000000020206722b */ /* 0x000fd00000000006 */
[----:B------:R-:W-:-:S11]  /*0770*/  DFMA R6, R24, R24, R6 ;  /* 0x000000181806722b */ /* 0x000fd60000000006 */
.L_x_5:
[----:B------:R-:W-:Y:S05]  /*0780*/  BRA.U !UP1, `(.L_x_4) ;  /* 0x0000000109987547 */ /* 0x000fea000b800000 */
[----:B------:R-:W-:Y:S02]  /*0790*/  UISETP.NE.AND UP0, UPT, UR10, 0x1, UPT ;  /* 0x000000010a00788c */ /* 0x000fe4000bf05270 */
[----:B------:R-:W-:-:S07]  /*07a0*/  ULOP3.LUT UP1, URZ, UR18, 0x1, URZ, 0xc0, !UPT ;  /* 0x0000000112ff7892 */ /* 0x000fce000f82c0ff */
        /* <DEDUP_REMOVED lines=14> */
[----:B--2---:R-:W-:-:S04]  /*0890*/  LEA R4, P1, R16, R4, 0x3 ;  /* 0x0000000410047211 */ /* 0x004fc800078218ff */
[----:B------:R-:W-:Y:S02]  /*08a0*/  LEA.HI.X R5, R16, R5, R8, 0x3, P1 ;  /* 0x0000000510057211 */ /* 0x000fe400008f1c08 */
[----:B------:R-:W4:Y:S04]  /*08b0*/  LDG.E.64 R8, desc[UR12][R2.64] ;  /* 0x0000000c02087981 */ /* 0x000f28000c1e1b00 */
[----:B------:R-:W3:Y:S01]  /*08c0*/  LDG.E.64 R4, desc[UR12][R4.64+0x8] ;  /* 0x0000080c04047981 */ /* 0x000ee2000c1e1b00 */
[----:B------:R-:W-:Y:S01]  /*08d0*/  VIADD R21, R21, 0x2 ;  /* 0x0000000215157836 */ /* 0x000fe20000000000 */
[----:B----4-:R-:W-:Y:S02]  /*08e0*/  DADD R8, R8, -R12 ;  /* 0x0000000008087229 */ /* 0x010fe4000000080c */
[----:B---3--:R-:W-:-:S06]  /*08f0*/  DADD R14, R14, -R4 ;  /* 0x000000000e0e7229 */ /* 0x008fcc0000000804 */
[----:B------:R-:W-:-:S08]  /*0900*/  DFMA R6, R8, R8, R6 ;  /* 0x000000080806722b */ /* 0x000fd00000000006 */
[----:B------:R-:W-:-:S11]  /*0910*/  DFMA R6, R14, R14, R6 ;  /* 0x0000000e0e06722b */ /* 0x000fd60000000006 */
.L_x_6:
[----:B------:R-:W-:Y:S05]  /*0920*/  BRA.U !UP1, `(.L_x_4) ;  /* 0x0000000109307547 */ /* 0x000fea000b800000 */
[----:B------:R-:W0:Y:S01]  /*0930*/  LDC.64 R4, c[0x0][0x388] ;  /* 0x0000e200ff047b82 */ /* 0x000e220000000a00 */
[----:B------:R-:W1:Y:S01]  /*0940*/  LDCU.64 UR6, c[0x0][0x380] ;  /* 0x00007000ff0677ac */ /* 0x000e620008000a00 */
[----:B------:R-:W-:Y:S01]  /*0950*/  IADD3 R2, P0, PT, R10, R21, RZ ;  /* 0x000000150a027210 */ /* 0x000fe20007f1e0ff */
[----:B------:R-:W-:-:S04]  /*0960*/  VIADD R21, R21, UR15 ;  /* 0x0000000f15157c36 */ /* 0x000fc80008000000 */
[----:B------:R-:W-:Y:S01]  /*0970*/  IMAD.X R3, RZ, RZ, R11, P0 ;  /* 0x000000ffff037224 */ /* 0x000fe200000e060b */
[----:B-1----:R-:W-:-:S04]  /*0980*/  LEA R8, P0, R2, UR6, 0x3 ;  /* 0x0000000602087c11 */ /* 0x002fc8000f8018ff */
[----:B------:R-:W-:Y:S01]  /*0990*/  LEA.HI.X R9, R2, UR7, R3, 0x3, P0 ;  /* 0x0000000702097c11 */ /* 0x000fe200080f1c03 */
[----:B0-----:R-:W-:-:S04]  /*09a0*/  IMAD.WIDE.U32 R4, R21, 0x8, R4 ;  /* 0x0000000815047825 */ /* 0x001fc800078e0004 */
[----:B------:R-:W2:Y:S04]  /*09b0*/  LDG.E.64 R2, desc[UR12][R8.64] ;  /* 0x0000000c08027981 */ /* 0x000ea8000c1e1b00 */
[----:B------:R-:W2:Y:S02]  /*09c0*/  LDG.E.64 R4, desc[UR12][R4.64] ;  /* 0x0000000c04047981 */ /* 0x000ea4000c1e1b00 */
[----:B--2---:R-:W-:-:S08]  /*09d0*/  DADD R2, R2, -R4 ;  /* 0x0000000002027229 */ /* 0x004fd00000000804 */
[----:B------:R-:W-:-:S11]  /*09e0*/  DFMA R6, R2, R2, R6 ;  /* 0x000000020206722b */ /* 0x000fd60000000006 */
.L_x_4:
[----:B------:R-:W0:Y:S08]  /*09f0*/  LDC R9, c[0x0][0x398] ;  /* 0x0000e600ff097b82 */ /* 0x000e300000000800 */
[----:B------:R-:W1:Y:S01]  /*0a00*/  LDC.64 R2, c[0x0][0x3a0] ;  /* 0x0000e800ff027b82 */ /* 0x000e620000000a00 */
[----:B0-----:R-:W-:Y:S01]  /*0a10*/  IMAD R5, R0, R9, UR4 ;  /* 0x0000000400057e24 */ /* 0x001fe2000f8e0209 */
[----:B------:R-:W-:-:S06]  /*0a20*/  UIADD3 UR4, UPT, UPT, UR4, 0x1, URZ ;  /* 0x0000000104047890 */ /* 0x000fcc000fffe0ff */
[----:B------:R-:W-:Y:S01]  /*0a30*/  ISETP.NE.AND P0, PT, R9, UR4, PT ;  /* 0x0000000409007c0c */ /* 0x000fe2000bf05270 */
[----:B-1----:R-:W-:-:S05]  /*0a40*/  IMAD.WIDE R2, R5, 0x8, R2 ;  /* 0x0000000805027825 */ /* 0x002fca00078e0202 */
[----:B------:R0:W-:Y:S07]  /*0a50*/  STG.E.64 desc[UR12][R2.64], R6 ;  /* 0x0000000602007986 */ /* 0x0001ee000c101b0c */
[----:B------:R-:W-:Y:S05]  /*0a60*/  @!P0 EXIT ;  /* 0x000000000000894d */ /* 0x000fea0003800000 */
[----:B------:R-:W-:Y:S05]  /*0a70*/  BRA `(.L_x_7) ;  /* 0xfffffff400c47947 */ /* 0x000fea000383ffff */
.L_x_1:
[C---:B------:R-:W-:Y:S01]  /*0a80*/  ISETP.GE.U32.AND P0, PT, R3.reuse, 0x8, PT ;  /* 0x000000080300780c */ /* 0x040fe20003f06070 */
[----:B------:R-:W-:Y:S01]  /*0a90*/  IMAD.MOV.U32 R2, RZ, RZ, RZ ;  /* 0x000000ffff027224 */ /* 0x000fe200078e00ff */
[----:B------:R-:W-:-:S04]  /*0aa0*/  LOP3.LUT R8, R3, 0x7, RZ, 0xc0, !PT ;  /* 0x0000000703087812 */ /* 0x000fc800078ec0ff */
[----:B------:R-:W-:-:S07]  /*0ab0*/  ISETP.NE.AND P1, PT, R8, RZ, PT ;  /* 0x000000ff0800720c */ /* 0x000fce0003f25270 */
[----:B------:R-:W-:Y:S06]  /*0ac0*/  @!P0 BRA `(.L_x_8) ;  /* 0x0000000000408947 */ /* 0x000fec0003800000 */
[----:B------:R-:W0:Y:S01]  /*0ad0*/  LDC.64 R6, c[0x0][0x3a0] ;  /* 0x0000e800ff067b82 */ /* 0x000e220000000a00 */
[----:B------:R-:W-:Y:S01]  /*0ae0*/  LOP3.LUT R2, R3, 0x7ffffff8, RZ, 0xc0, !PT ;  /* 0x7ffffff803027812 */ /* 0x000fe200078ec0ff */
[----:B------:R-:W-:-:S06]  /*0af0*/  UMOV UR4, URZ ;  /* 0x000000ff00047c82 */ /* 0x000fcc0008000000 */
.L_x_9:
[----:B-1----:R-:W-:Y:S01]  /*0b00*/  IMAD R5, R0, R3, UR4 ;  /* 0x0000000400057e24 */ /* 0x002fe2000f8e0203 */
[----:B------:R-:W-:-:S03]  /*0b10*/  UIADD3 UR4, UPT, UPT, UR4, 0x8, URZ ;  /* 0x0000000804047890 */ /* 0x000fc6000fffe0ff */
[----:B0-----:R-:W-:-:S03]  /*0b20*/  IMAD.WIDE R4, R5, 0x8, R6 ;  /* 0x0000000805047825 */ /* 0x001fc600078e0206 */
[----:B------:R-:W-:Y:S02]  /*0b30*/  ISETP.NE.AND P0, PT, R2, UR4, PT ;  /* 0x0000000402007c0c */ /* 0x000fe4000bf05270 */
[----:B------:R1:W-:Y:S04]  /*0b40*/  STG.E.64 desc[UR12][R4.64], RZ ;  /* 0x000000ff04007986 */ /* 0x0003e8000c101b0c */
[----:B------:R1:W-:Y:S04]  /*0b50*/  STG.E.64 desc[UR12][R4.64+0x8], RZ ;  /* 0x000008ff04007986 */ /* 0x0003e8000c101b0c */
[----:B------:R1:W-:Y:S04]  /*0b60*/  STG.E.64 desc[UR12][R4.64+0x10], RZ ;  /* 0x000010ff04007986 */ /* 0x0003e8000c101b0c */
[----:B------:R1:W-:Y:S04]  /*0b70*/  STG.E.64 desc[UR12][R4.64+0x18], RZ ;  /* 0x000018ff04007986 */ /* 0x0003e8000c101b0c */
[----:B------:R1:W-:Y:S04]  /*0b80*/  STG.E.64 desc[UR12][R4.64+0x20], RZ ;  /* 0x000020ff04007986 */ /* 0x0003e8000c101b0c */
[----:B------:R1:W-:Y:S04]  /*0b90*/  STG.E.64 desc[UR12][R4.64+0x28], RZ ;  /* 0x000028ff04007986 */ /* 0x0003e8000c101b0c */
[----:B------:R1:W-:Y:S04]  /*0ba0*/  STG.E.64 desc[UR12][R4.64+0x30], RZ ;  /* 0x000030ff04007986 */ /* 0x0003e8000c101b0c */
[----:B------:R1:W-:Y:S01]  /*0bb0*/  STG.E.64 desc[UR12][R4.64+0x38], RZ ;  /* 0x000038ff04007986 */ /* 0x0003e2000c101b0c */
[----:B------:R-:W-:Y:S05]  /*0bc0*/  @P0 BRA `(.L_x_9) ;  /* 0xfffffffc00cc0947 */ /* 0x000fea000383ffff */
.L_x_8:
[----:B------:R-:W-:Y:S05]  /*0bd0*/  @!P1 EXIT ;  /* 0x000000000000994d */ /* 0x000fea0003800000 */
[----:B------:R-:W-:Y:S02]  /*0be0*/  ISETP.GE.U32.AND P0, PT, R8, 0x4, PT ;  /* 0x000000040800780c */ /* 0x000fe40003f06070 */
[----:B------:R-:W-:-:S04]  /*0bf0*/  LOP3.LUT R6, R3, 0x3, RZ, 0xc0, !PT ;  /* 0x0000000303067812 */ /* 0x000fc800078ec0ff */
[----:B------:R-:W-:-:S07]  /*0c00*/  ISETP.NE.AND P1, PT, R6, RZ, PT ;  /* 0x000000ff0600720c */ /* 0x000fce0003f25270 */
[----:B------:R-:W-:Y:S06]  /*0c10*/  @!P0 BRA `(.L_x_10) ;  /* 0x0000000000208947 */ /* 0x000fec0003800000 */
[----:B-1----:R-:W0:Y:S01]  /*0c20*/  LDC.64 R4, c[0x0][0x3a0] ;  /* 0x0000e800ff047b82 */ /* 0x002e220000000a00 */
[----:B------:R-:W-:Y:S02]  /*0c30*/  IMAD R7, R0, R3, R2 ;  /* 0x0000000300077224 */ /* 0x000fe400078e0202 */
[----:B------:R-:W-:Y:S02]  /*0c40*/  VIADD R2, R2, 0x4 ;  /* 0x0000000402027836 */ /* 0x000fe40000000000 */
[----:B0-----:R-:W-:-:S05]  /*0c50*/  IMAD.WIDE R4, R7, 0x8, R4 ;  /* 0x0000000807047825 */ /* 0x001fca00078e0204 */
[----:B------:R0:W-:Y:S04]  /*0c60*/  STG.E.64 desc[UR12][R4.64], RZ ;  /* 0x000000ff04007986 */ /* 0x0001e8000c101b0c */
[----:B------:R0:W-:Y:S04]  /*0c70*/  STG.E.64 desc[UR12][R4.64+0x8], RZ ;  /* 0x000008ff04007986 */ /* 0x0001e8000c101b0c */
[----:B------:R0:W-:Y:S04]  /*0c80*/  STG.E.64 desc[UR12][R4.64+0x10], RZ ;  /* 0x000010ff04007986 */ /* 0x0001e8000c101b0c */
[----:B------:R0:W-:Y:S02]  /*0c90*/  STG.E.64 desc[UR12][R4.64+0x18], RZ ;  /* 0x000018ff04007986 */ /* 0x0001e4000c101b0c */
.L_x_10:
[----:B------:R-:W-:Y:S05]  /*0ca0*/  @!P1 EXIT ;  /* 0x000000000000994d */ /* 0x000fea0003800000 */
[----:B------:R-:W-:Y:S02]  /*0cb0*/  ISETP.NE.AND P0, PT, R6, 0x1, PT ;  /* 0x000000010600780c */ /* 0x000fe40003f05270 */
[----:B------:R-:W-:-:S04]  /*0cc0*/  LOP3.LUT R6, R3, 0x1, RZ, 0xc0, !PT ;  /* 0x0000000103067812 */ /* 0x000fc800078ec0ff */
[----:B------:R-:W-:-:S07]  /*0cd0*/  ISETP.NE.U32.AND P1, PT, R6, 0x1, PT ;  /* 0x000000010600780c */ /* 0x000fce0003f25070 */
[----:B01----:R-:W0:Y:S01]  /*0ce0*/  @P0 LDC.64 R4, c[0x0][0x3a0] ;  /* 0x0000e800ff040b82 */ /* 0x003e220000000a00 */
[----:B------:R-:W-:-:S04]  /*0cf0*/  @P0 IMAD R7, R0, R3, R2 ;  /* 0x0000000300070224 */ /* 0x000fc800078e0202 */
[----:B0-----:R-:W-:-:S05]  /*0d00*/  @P0 IMAD.WIDE R4, R7, 0x8, R4 ;  /* 0x0000000807040825 */ /* 0x001fca00078e0204 */
[----:B------:R0:W-:Y:S04]  /*0d10*/  @P0 STG.E.64 desc[UR12][R4.64], RZ ;  /* 0x000000ff04000986 */ /* 0x0001e8000c101b0c */
[----:B------:R0:W-:Y:S01]  /*0d20*/  @P0 STG.E.64 desc[UR12][R4.64+0x8], RZ ;  /* 0x000008ff04000986 */ /* 0x0001e2000c101b0c */
[----:B------:R-:W-:Y:S05]  /*0d30*/  @P1 EXIT ;  /* 0x000000000000194d */ /* 0x000fea0003800000 */
[----:B0-----:R-:W0:Y:S01]  /*0d40*/  LDC.64 R4, c[0x0][0x3a0] ;  /* 0x0000e800ff047b82 */ /* 0x001e220000000a00 */
[----:B------:R-:W-:-:S04]  /*0d50*/  @P0 VIADD R2, R2, 0x2 ;  /* 0x0000000202020836 */ /* 0x000fc80000000000 */
[----:B------:R-:W-:-:S04]  /*0d60*/  IMAD R3, R0, R3, R2 ;  /* 0x0000000300037224 */ /* 0x000fc800078e0202 */
[----:B0-----:R-:W-:-:S05]  /*0d70*/  IMAD.WIDE R2, R3, 0x8, R4 ;  /* 0x0000000803027825 */ /* 0x001fca00078e0204 */
[----:B------:R-:W-:Y:S01]  /*0d80*/  STG.E.64 desc[UR12][R2.64], RZ ;  /* 0x000000ff02007986 */ /* 0x000fe2000c101b0c */
[----:B------:R-:W-:Y:S05]  /*0d90*/  EXIT ;  /* 0x000000000000794d */ /* 0x000fea0003800000 */
.L_x_0:
[----:B------:R-:W-:-:S13]  /*0da0*/  ISETP.GE.AND P0, PT, R3, 0x1, PT ;  /* 0x000000010300780c */ /* 0x000fda0003f06270 */
[----:B0-----:R-:W-:Y:S05]  /*0db0*/  @!P0 EXIT ;  /* 0x000000000000894d */ /* 0x001fea0003800000 */
[----:B------:R-:W0:Y:S01]  /*0dc0*/  LDC R7, c[0x0][0x390] ;  /* 0x0000e400ff077b82 */ /* 0x000e220000000800 */
[----:B------:R-:W-:Y:S01]  /*0dd0*/  VIADD R2, R0, -UR14 ;  /* 0x8000000e00027c36 */ /* 0x000fe20008000000 */
[----:B0-----:R-:W-:-:S13]  /*0de0*/  ISETP.GE.AND P0, PT, R7, 0x1, PT ;  /* 0x000000010700780c */ /* 0x001fda0003f06270 */
[----:B------:R-:W-:Y:S05]  /*0df0*/  @!P0 BRA `(.L_x_11) ;  /* 0x00000008005c8947 */ /* 0x000fea0003800000 */
[C---:B------:R-:W-:Y:S02]  /*0e00*/  LOP3.LUT R3, R7.reuse, 0x7, RZ, 0xc0, !PT ;  /* 0x0000000707037812 */ /* 0x040fe400078ec0ff */
[C---:B------:R-:W-:Y:S02]  /*0e10*/  LOP3.LUT R5, R7.reuse, 0x3, RZ, 0xc0, !PT ;  /* 0x0000000307057812 */ /* 0x040fe400078ec0ff */
[----:B------:R-:W-:Y:S01]  /*0e20*/  LOP3.LUT R6, R7, 0x7ffffff8, RZ, 0xc0, !PT ;  /* 0x7ffffff807067812 */ /* 0x000fe200078ec0ff */
[----:B------:R-:W-:-:S05]  /*0e30*/  VIADD R4, R3, 0xffffffff ;  /* 0xffffffff03047836 */ /* 0x000fca0000000000 */
[----:B------:R-:W-:Y:S01]  /*0e40*/  ISETP.GE.U32.AND P0, PT, R4, 0x3, PT ;  /* 0x000000030400780c */ /* 0x000fe20003f06070 */
[----:B------:R-:W-:Y:S02]  /*0e50*/  IMAD R4, R2, R7, RZ ;  /* 0x0000000702047224 */ /* 0x000fe400078e02ff */
[----:B------:R-:W-:-:S03]  /*0e60*/  IMAD.MOV.U32 R7, RZ, RZ, RZ ;  /* 0x000000ffff077224 */ /* 0x000fc600078e00ff */
[----:B------:R-:W-:-:S07]  /*0e70*/  SHF.R.S32.HI R26, RZ, 0x1f, R4 ;  /* 0x0000001fff1a7819 */ /* 0x000fce0000011404 */
.L_x_18:
[----:B------:R-:W-:Y:S01]  /*0e80*/  ISETP.NE.AND P1, PT, R7, R2, PT ;  /* 0x000000020700720c */ /* 0x000fe20003f25270 */
[----:B------:R-:W-:Y:S01]  /*0e90*/  BSSY.RECONVERGENT B0, `(.L_x_12) ;  /* 0x0000084000007945 */ /* 0x000fe20003800200 */
[----:B------:R-:W-:Y:S02]  /*0ea0*/  IMAD.MOV.U32 R13, RZ, RZ, R2 ;  /* 0x000000ffff0d7224 */ /* 0x000fe400078e0002 */
[----:B0-----:R-:W-:Y:S02]  /*0eb0*/  IMAD.MOV.U32 R20, RZ, RZ, -0x1 ;  /* 0xffffffffff147424 */ /* 0x001fe400078e00ff */
[----:B------:R-:W-:-:S07]  /*0ec0*/  IMAD.MOV.U32 R21, RZ, RZ, 0x7fefffff ;  /* 0x7fefffffff157424 */ /* 0x000fce00078e00ff */
[----:B------:R-:W-:Y:S05]  /*0ed0*/  @!P1 BRA `(.L_x_13) ;  /* 0x0000000400fc9947 */ /* 0x000fea0003800000 */
[----:B------:R-:W0:Y:S01]  /*0ee0*/  LDCU UR5, c[0x0][0x390] ;  /* 0x00007200ff0577ac */ /* 0x000e220008000800 */
[----:B------:R-:W-:Y:S01]  /*0ef0*/  IMAD.MOV.U32 R27, RZ, RZ, RZ ;  /* 0x000000ffff1b7224 */ /* 0x000fe200078e00ff */
[----:B------:R-:W-:Y:S01]  /*0f00*/  CS2R R20, SRZ ;  /* 0x0000000000147805 */ /* 0x000fe2000001ff00 */
[----:B0-----:R-:W-:Y:S02]  /*0f10*/  UISETP.GE.U32.AND UP0, UPT, UR5, 0x8, UPT ;  /* 0x000000080500788c */ /* 0x001fe4000bf06070 */
[----:B------:R-:W-:-:S07]  /*0f20*/  IMAD R28, R7, UR5, RZ ;  /* 0x00000005071c7c24 */ /* 0x000fce000f8e02ff */
[----:B------:R-:W-:Y:S05]  /*0f30*/  BRA.U !UP0, `(.L_x_14) ;  /* 0x0000000108b87547 */ /* 0x000fea000b800000 */
[----:B------:R-:W-:Y:S01]  /*0f40*/  CS2R R20, SRZ ;  /* 0x0000000000147805 */ /* 0x000fe2000001ff00 */
[----:B------:R-:W0:Y:S01]  /*0f50*/  LDCU.64 UR6, c[0x0][0x388] ;  /* 0x00007100ff0677ac */ /* 0x000e220008000a00 */
[----:B------:R-:W-:-:S05]  /*0f60*/  UMOV UR4, URZ ;  /* 0x000000ff00047c82 */ /* 0x000fca0008000000 */
.L_x_15:
[----:B------:R-:W1:Y:S01]  /*0f70*/  LDC.64 R10, c[0x0][0x388] ;  /* 0x0000e200ff0a7b82 */ /* 0x000e620000000a00 */
[----:B------:R-:W-:Y:S01]  /*0f80*/  IADD3 R12, P1, PT, R4, UR4, RZ ;  /* 0x00000004040c7c10 */ /* 0x000fe2000ff3e0ff */
[----:B------:R-:W-:-:S04]  /*0f90*/  VIADD R9, R28, UR4 ;  /* 0x000000041c097c36 */ /* 0x000fc80008000000 */
[----:B------:R-:W-:Y:S01]  /*0fa0*/  IMAD.X R13, RZ, RZ, R26, P1 ;  /* 0x000000ffff0d7224 */ /* 0x000fe200008e061a */
[----:B0-----:R-:W-:Y:S01]  /*0fb0*/  LEA R8, P1, R12, UR6, 0x3 ;  /* 0x000000060c087c11 */ /* 0x001fe2000f8218ff */
[----:B-1----:R-:W-:-:S03]  /*0fc0*/  IMAD.WIDE.U32 R10, R9, 0x8, R10 ;  /* 0x00000008090a7825 */ /* 0x002fc600078e000a */
[----:B------:R-:W-:Y:S02]  /*0fd0*/  LEA.HI.X R9, R12, UR7, R13, 0x3, P1 ;  /* 0x000000070c097c11 */ /* 0x000fe400088f1c0d */
[----:B------:R-:W2:Y:S04]  /*0fe0*/  LDG.E.64 R22, desc[UR12][R10.64] ;  /* 0x0000000c0a167981 */ /* 0x000ea8000c1e1b00 */
[----:B------:R-:W2:Y:S04]  /*0ff0*/  LDG.E.64 R14, desc[UR12][R8.64] ;  /* 0x0000000c080e7981 */ /* 0x000ea8000c1e1b00 */
[----:B------:R-:W3:Y:S04]  /*1000*/  LDG.E.64 R18, desc[UR12][R10.64+0x8] ;  /* 0x0000080c0a127981 */ /* 0x000ee8000c1e1b00 */
[----:B------:R-:W3:Y:S04]  /*1010*/  LDG.E.64 R12, desc[UR12][R8.64+0x8] ;  /* 0x0000080c080c7981 */ /* 0x000ee8000c1e1b00 */
[----:B------:R-:W4:Y:S04]  /*1020*/  LDG.E.64 R16, desc[UR12][R10.64+0x10] ;  /* 0x0000100c0a107981 */ /* 0x000f28000c1e1b00 */
[----:B------:R-:W5:Y:S01]  /*1030*/  LDG.E.64 R24, desc[UR12][R10.64+0x38] ;  /* 0x0000380c0a187981 */ /* 0x000f62000c1e1b00 */
[----:B--2---:R-:W-:-:S03]  /*1040*/  DADD R22, R14, -R22 ;  /* 0x000000000e167229 */ /* 0x004fc60000000816 */
[----:B------:R-:W4:Y:S05]  /*1050*/  LDG.E.64 R14, desc[UR12][R8.64+0x10] ;  /* 0x0000100c080e7981 */ /* 0x000f2a000c1e1b00 */
[----:B------:R-:W-:Y:S02]  /*1060*/  DFMA R20, R22, R22, R20 ;  /* 0x000000161614722b */ /* 0x000fe40000000014 */
[----:B---3--:R-:W-:Y:S01]  /*1070*/  DADD R18, R12, -R18 ;  /* 0x000000000c127229 */ /* 0x008fe20000000812 */
[----:B------:R-:W2:Y:S04]  /*1080*/  LDG.E.64 R22, desc[UR12][R10.64+0x18] ;  /* 0x0000180c0a167981 */ /* 0x000ea8000c1e1b00 */
[----:B------:R-:W2:Y:S03]  /*1090*/  LDG.E.64 R12, desc[UR12][R8.64+0x18] ;  /* 0x0000180c080c7981 */ /* 0x000ea6000c1e1b00 */
[----:B------:R-:W-:Y:S01]  /*10a0*/  DFMA R18, R18, R18, R20 ;  /* 0x000000121212722b */ /* 0x000fe20000000014 */
[----:B------:R-:W3:Y:S01]  /*10b0*/  LDG.E.64 R20, desc[UR12][R10.64+0x20] ;  /* 0x0000200c0a147981 */ /* 0x000ee2000c1e1b00 */
[----:B----4-:R-:W-:-:S03]  /*10c0*/  DADD R16, R14, -R16 ;  /* 0x000000000e107229 */ /* 0x010fc60000000810 */
[----:B------:R-:W3:Y:S05]  /*10d0*/  LDG.E.64 R14, desc[UR12][R8.64+0x20] ;  /* 0x0000200c080e7981 */ /* 0x000eea000c1e1b00 */
[----:B------:R-:W-:Y:S01]  /*10e0*/  DFMA R16, R16, R16, R18 ;  /* 0x000000101010722b */ /* 0x000fe20000000012 */
[----:B------:R-:W4:Y:S01]  /*10f0*/  LDG.E.64 R18, desc[UR12][R8.64+0x28] ;  /* 0x0000280c08127981 */ /* 0x000f22000c1e1b00 */
[----:B--2---:R-:W-:-:S03]  /*1100*/  DADD R22, R12, -R22 ;  /* 0x000000000c167229 */ /* 0x004fc60000000816 */
[----:B------:R-:W4:Y:S05]  /*1110*/  LDG.E.64 R12, desc[UR12][R10.64+0x28] ;  /* 0x0000280c0a0c7981 */ /* 0x000f2a000c1e1b00 */
[----:B------:R-:W-:Y:S01]  /*1120*/  DFMA R22, R22, R22, R16 ;  /* 0x000000161616722b */ /* 0x000fe20000000010 */
[----:B------:R-:W2:Y:S04]  /*1130*/  LDG.E.64 R16, desc[UR12][R8.64+0x30] ;  /* 0x0000300c08107981 */ /* 0x000ea8000c1e1b00 */
[----:B------:R-:W5:Y:S01]  /*1140*/  LDG.E.64 R8, desc[UR12][R8.64+0x38] ;  /* 0x0000380c08087981 */ /* 0x000f62000c1e1b00 */
[----:B---3--:R-:W-:-:S03]  /*1150*/  DADD R20, R14, -R20 ;  /* 0x000000000e147229 */ /* 0x008fc60000000814 */
[----:B------:R-:W2:Y:S01]  /*1160*/  LDG.E.64 R14, desc[UR12][R10.64+0x30] ;  /* 0x0000300c0a0e7981 */ /* 0x000ea2000c1e1b00 */
[----:B------:R-:W-:-:S04]  /*1170*/  UIADD3 UR4, UPT, UPT, UR4, 0x8, URZ ;  /* 0x0000000804047890 */ /* 0x000fc8000fffe0ff */
[----:B------:R-:W-:Y:S02]  /*1180*/  DFMA R22, R20, R20, R22 ;  /* 0x000000141416722b */ /* 0x000fe40000000016 */
[----:B----4-:R-:W-:Y:S01]  /*1190*/  DADD R12, R18, -R12 ;  /* 0x00000000120c7229 */ /* 0x010fe2000000080c */
[----:B------:R-:W-:-:S07]  /*11a0*/  ISETP.NE.AND P1, PT, R6, UR4, PT ;  /* 0x0000000406007c0c */ /* 0x000fce000bf25270 */
[----:B------:R-:W-:Y:S02]  /*11b0*/  DFMA R22, R12, R12, R22 ;  /* 0x0000000c0c16722b */ /* 0x000fe40000000016 */
[----:B-----5:R-:W-:Y:S02]  /*11c0*/  DADD R24, R8, -R24 ;  /* 0x0000000008187229 */ /* 0x020fe40000000818 */
[----:B--2---:R-:W-:-:S08]  /*11d0*/  DADD R14, R16, -R14 ;  /* 0x00000000100e7229 */ /* 0x004fd0000000080e */
[----:B------:R-:W-:-:S08]  /*11e0*/  DFMA R22, R14, R14, R22 ;  /* 0x0000000e0e16722b */ /* 0x000fd00000000016 */
[----:B------:R-:W-:Y:S01]  /*11f0*/  DFMA R20, R24, R24, R22 ;  /* 0x000000181814722b */ /* 0x000fe20000000016 */
[----:B------:R-:W-:Y:S10]  /*1200*/  @P1 BRA `(.L_x_15) ;  /* 0xfffffffc00581947 */ /* 0x000ff4000383ffff */
[----:B------:R-:W-:-:S07]  /*1210*/  IMAD.MOV.U32 R27, RZ, RZ, R6 ;  /* 0x000000ffff1b7224 */ /* 0x000fce00078e0006 */
.L_x_14:
[----:B------:R-:W-:Y:S01]  /*1220*/  ISETP.NE.AND P1, PT, R3, RZ, PT ;  /* 0x000000ff0300720c */ /* 0x000fe20003f25270 */
[----:B------:R-:W-:-:S12]  /*1230*/  IMAD.MOV.U32 R13, RZ, RZ, R7 ;  /* 0x000000ffff0d7224 */ /* 0x000fd800078e0007 */
[----:B------:R-:W-:Y:S05]  /*1240*/  @!P1 BRA `(.L_x_13) ;  /* 0x0000000400209947 */ /* 0x000fea0003800000 */
[----:B------:R-:W-:Y:S01]  /*1250*/  ISETP.NE.AND P1, PT, R5, RZ, PT ;  /* 0x000000ff0500720c */ /* 0x000fe20003f25270 */
[----:B------:R-:W-:-:S12]  /*1260*/  @!P0 BRA `(.L_x_16) ;  /* 0x0000000000748947 */ /* 0x000fd80003800000 */
[----:B------:R-:W0:Y:S01]  /*1270*/  LDC.64 R8, c[0x0][0x388] ;  /* 0x0000e200ff087b82 */ /* 0x000e220000000a00 */
[----:B------:R-:W1:Y:S01]  /*1280*/  LDCU.64 UR6, c[0x0][0x388] ;  /* 0x00007100ff0677ac */ /* 0x000e620008000a00 */
[----:B------:R-:W-:Y:S01]  /*1290*/  IADD3 R11, P2, PT, R4, R27, RZ ;  /* 0x0000001b040b7210 */ /* 0x000fe20007f5e0ff */
[----:B------:R-:W-:-:S04]  /*12a0*/  IMAD.IADD R25, R28, 0x1, R27 ;  /* 0x000000011c197824 */ /* 0x000fc800078e021b */
[----:B------:R-:W-:Y:S01]  /*12b0*/  IMAD.X R12, RZ, RZ, R26, P2 ;  /* 0x000000ffff0c7224 */ /* 0x000fe200010e061a */
[----:B-1----:R-:W-:-:S04]  /*12c0*/  LEA R10, P2, R11, UR6, 0x3 ;  /* 0x000000060b0a7c11 */ /* 0x002fc8000f8418ff */
[----:B------:R-:W-:Y:S01]  /*12d0*/  LEA.HI.X R11, R11, UR7, R12, 0x3, P2 ;  /* 0x000000070b0b7c11 */ /* 0x000fe200090f1c0c */
[----:B0-----:R-:W-:-:S04]  /*12e0*/  IMAD.WIDE.U32 R24, R25, 0x8, R8 ;  /* 0x0000000819187825 */ /* 0x001fc800078e0008 */
[----:B------:R-:W2:Y:S04]  /*12f0*/  LDG.E.64 R8, desc[UR12][R10.64] ;  /* 0x0000000c0a087981 */ /* 0x000ea8000c1e1b00 */
[----:B------:R-:W2:Y:S01]  /*1300*/  LDG.E.64 R18, desc[UR12][R24.64] ;  /* 0x0000000c18127981 */ /* 0x000ea2000c1e1b00 */
[----:B------:R-:W-:-:S03]  /*1310*/  IADD3 R12, P2, PT, R28, R27, RZ ;  /* 0x0000001b1c0c7210 */ /* 0x000fc60007f5e0ff */
[----:B------:R-:W3:Y:S02]  /*1320*/  LDG.E.64 R16, desc[UR12][R10.64+0x8] ;  /* 0x0000080c0a107981 */ /* 0x000ee4000c1e1b00 */
[----:B------:R-:W-:Y:S01]  /*1330*/  IMAD.X R13, RZ, RZ, RZ, P2 ;  /* 0x000000ffff0d7224 */ /* 0x000fe200010e06ff */
[----:B------:R-:W-:-:S04]  /*1340*/  LEA R22, P2, R12, UR6, 0x3 ;  /* 0x000000060c167c11 */ /* 0x000fc8000f8418ff */
[----:B------:R-:W-:Y:S02]  /*1350*/  LEA.HI.X R23, R12, UR7, R13, 0x3, P2 ;  /* 0x000000070c177c11 */ /* 0x000fe400090f1c0d */
[----:B------:R-:W4:Y:S04]  /*1360*/  LDG.E.64 R12, desc[UR12][R10.64+0x10] ;  /* 0x0000100c0a0c7981 */ /* 0x000f28000c1e1b00 */
[----:B------:R-:W3:Y:S04]  /*1370*/  LDG.E.64 R14, desc[UR12][R22.64+0x8] ;  /* 0x0000080c160e7981 */ /* 0x000ee8000c1e1b00 */
[----:B------:R-:W5:Y:S04]  /*1380*/  LDG.E.64 R24, desc[UR12][R22.64+0x18] ;  /* 0x0000180c16187981 */ /* 0x000f68000c1e1b00 */
[----:B------:R-:W5:Y:S01]  /*1390*/  LDG.E.64 R10, desc[UR12][R10.64+0x18] ;  /* 0x0000180c0a0a7981 */ /* 0x000f62000c1e1b00 */
[----:B--2---:R-:W-:-:S03]  /*13a0*/  DADD R18, R8, -R18 ;  /* 0x0000000008127229 */ /* 0x004fc60000000812 */
[----:B------:R-:W4:Y:S05]  /*13b0*/  LDG.E.64 R8, desc[UR12][R22.64+0x10] ;  /* 0x0000100c16087981 */ /* 0x000f2a000c1e1b00 */
[----:B------:R-:W-:Y:S02]  /*13c0*/  DFMA R18, R18, R18, R20 ;  /* 0x000000121212722b */ /* 0x000fe40000000014 */
[----:B---3--:R-:W-:-:S08]  /*13d0*/  DADD R14, R16, -R14 ;  /* 0x00000000100e7229 */ /* 0x008fd0000000080e */
[----:B------:R-:W-:Y:S02]  /*13e0*/  DFMA R18, R14, R14, R18 ;  /* 0x0000000e0e12722b */ /* 0x000fe40000000012 */
[----:B-----5:R-:W-:Y:S01]  /*13f0*/  DADD R24, R10, -R24 ;  /* 0x000000000a187229 */ /* 0x020fe20000000818 */
[----:B------:R-:W-:Y:S01]  /*1400*/  VIADD R27, R27, 0x4 ;  /* 0x000000041b1b7836 */ /* 0x000fe20000000000 */
[----:B----4-:R-:W-:-:S08]  /*1410*/  DADD R8, R12, -R8 ;  /* 0x000000000c087229 */ /* 0x010fd00000000808 */
[----:B------:R-:W-:-:S08]  /*1420*/  DFMA R18, R8, R8, R18 ;  /* 0x000000080812722b */ /* 0x000fd00000000012 */
[----:B------:R-:W-:-:S11]  /*1430*/  DFMA R20, R24, R24, R18 ;  /* 0x000000181814722b */ /* 0x000fd60000000012 */
.L_x_16:
[----:B------:R-:W-:Y:S01]  /*1440*/  IMAD.MOV.U32 R13, RZ, RZ, R7 ;  /* 0x000000ffff0d7224 */ /* 0x000fe200078e0007 */
[----:B------:R-:W-:Y:S06]  /*1450*/  @!P1 BRA `(.L_x_13) ;  /* 0x00000000009c9947 */ /* 0x000fec0003800000 */
[----:B------:R-:W-:Y:S01]  /*1460*/  ISETP.NE.AND P1, PT, R5, 0x1, PT ;  /* 0x000000010500780c */ /* 0x000fe20003f25270 */
[----:B------:R-:W-:-:S12]  /*1470*/  ULOP3.LUT UP0, URZ, UR5, 0x1, URZ, 0xc0, !UPT ;  /* 0x0000000105ff7892 */ /* 0x000fd8000f80c0ff */
[----:B------:R-:W-:Y:S05]  /*1480*/  @!P1 BRA `(.L_x_17) ;  /* 0x0000000000549947 */ /* 0x000fea0003800000 */
[----:B------:R-:W0:Y:S01]  /*1490*/  LDC.64 R18, c[0x0][0x388] ;  /* 0x0000e200ff127b82 */ /* 0x000e220000000a00 */
[----:B------:R-:W1:Y:S01]  /*14a0*/  LDCU.64 UR4, c[0x0][0x388] ;  /* 0x00007100ff0477ac */ /* 0x000e620008000a00 */
[-C--:B------:R-:W-:Y:S01]  /*14b0*/  IADD3 R8, P1, PT, R4, R27.reuse, RZ ;  /* 0x0000001b04087210 */ /* 0x080fe20007f3e0ff */
[C---:B------:R-:W-:Y:S01]  /*14c0*/  IMAD.IADD R11, R28.reuse, 0x1, R27 ;  /* 0x000000011c0b7824 */ /* 0x040fe200078e021b */
[----:B------:R-:W-:-:S03]  /*14d0*/  IADD3 R10, P2, PT, R28, R27, RZ ;  /* 0x0000001b1c0a7210 */ /* 0x000fc60007f5e0ff */
[----:B------:R-:W-:Y:S01]  /*14e0*/  IMAD.X R9, RZ, RZ, R26, P1 ;  /* 0x000000ffff097224 */ /* 0x000fe200008e061a */
[----:B-1----:R-:W-:-:S04]  /*14f0*/  LEA R16, P1, R8, UR4, 0x3 ;  /* 0x0000000408107c11 */ /* 0x002fc8000f8218ff */
[----:B------:R-:W-:Y:S01]  /*1500*/  LEA.HI.X R17, R8, UR5, R9, 0x3, P1 ;  /* 0x0000000508117c11 */ /* 0x000fe200088f1c09 */
[----:B0-----:R-:W-:-:S04]  /*1510*/  IMAD.WIDE.U32 R18, R11, 0x8, R18 ;  /* 0x000000080b127825 */ /* 0x001fc800078e0012 */
[----:B------:R-:W-:Y:S01]  /*1520*/  IMAD.X R11, RZ, RZ, RZ, P2 ;  /* 0x000000ffff0b7224 */ /* 0x000fe200010e06ff */
[C---:B------:R-:W-:Y:S01]  /*1530*/  LEA R12, P2, R10.reuse, UR4, 0x3 ;  /* 0x000000040a0c7c11 */ /* 0x040fe2000f8418ff */
[----:B------:R-:W2:Y:S03]  /*1540*/  LDG.E.64 R8, desc[UR12][R18.64] ;  /* 0x0000000c12087981 */ /* 0x000ea6000c1e1b00 */
[----:B------:R-:W-:Y:S01]  /*1550*/  LEA.HI.X R13, R10, UR5, R11, 0x3, P2 ;  /* 0x000000050a0d7c11 */ /* 0x000fe200090f1c0b */
[----:B------:R-:W2:Y:S04]  /*1560*/  LDG.E.64 R14, desc[UR12][R16.64] ;  /* 0x0000000c100e7981 */ /* 0x000ea8000c1e1b00 */
[----:B------:R-:W3:Y:S04]  /*1570*/  LDG.E.64 R10, desc[UR12][R16.64+0x8] ;  /* 0x0000080c100a7981 */ /* 0x000ee8000c1e1b00 */
[----:B------:R-:W3:Y:S01]  /*1580*/  LDG.E.64 R12, desc[UR12][R12.64+0x8] ;  /* 0x0000080c0c0c7981 */ /* 0x000ee2000c1e1b00 */
[----:B------:R-:W-:Y:S01]  /*1590*/  VIADD R27, R27, 0x2 ;  /* 0x000000021b1b7836 */ /* 0x000fe20000000000 */
[----:B--2---:R-:W-:-:S02]  /*15a0*/  DADD R8, R14, -R8 ;  /* 0x000000000e087229 */ /* 0x004fc40000000808 */
[----:B---3--:R-:W-:-:S06]  /*15b0*/  DADD R10, R10, -R12 ;  /* 0x000000000a0a7229 */ /* 0x008fcc000000080c */
[----:B------:R-:W-:-:S08]  /*15c0*/  DFMA R20, R8, R8, R20 ;  /* 0x000000080814722b */ /* 0x000fd00000000014 */
[----:B------:R-:W-:-:S11]  /*15d0*/  DFMA R20, R10, R10, R20 ;  /* 0x0000000a0a14722b */ /* 0x000fd60000000014 */
.L_x_17:
[----:B------:R-:W-:Y:S01]  /*15e0*/  IMAD.MOV.U32 R13, RZ, RZ, R7 ;  /* 0x000000ffff0d7224 */ /* 0x000fe200078e0007 */
[----:B------:R-:W-:Y:S06]  /*15f0*/  BRA.U !UP0, `(.L_x_13) ;  /* 0x0000000108347547 */ /* 0x000fec000b800000 */
[----:B------:R-:W0:Y:S01]  /*1600*/  LDC.64 R8, c[0x0][0x388] ;  /* 0x0000e200ff087b82 */ /* 0x000e220000000a00 */
[----:B------:R-:W1:Y:S01]  /*1610*/  LDCU.64 UR4, c[0x0][0x388] ;  /* 0x00007100ff0477ac */ /* 0x000e620008000a00 */
[----:B------:R-:W-:Y:S01]  /*1620*/  IADD3 R12, P1, PT, R4, R27, RZ ;  /* 0x0000001b040c7210 */ /* 0x000fe20007f3e0ff */
[----:B------:R-:W-:-:S04]  /*1630*/  IMAD.IADD R11, R28, 0x1, R27 ;  /* 0x000000011c0b7824 */ /* 0x000fc800078e021b */
[----:B------:R-:W-:Y:S01]  /*1640*/  IMAD.X R13, RZ, RZ, R26, P1 ;  /* 0x000000ffff0d7224 */ /* 0x000fe200008e061a */
[----:B-1----:R-:W-:Y:S01]  /*1650*/  LEA R10, P1, R12, UR4, 0x3 ;  /* 0x000000040c0a7c11 */ /* 0x002fe2000f8218ff */
[----:B0-----:R-:W-:-:S03]  /*1660*/  IMAD.WIDE.U32 R8, R11, 0x8, R8 ;  /* 0x000000080b087825 */ /* 0x001fc600078e0008 */
[----:B------:R-:W-:-:S03]  /*1670*/  LEA.HI.X R11, R12, UR5, R13, 0x3, P1 ;  /* 0x000000050c0b7c11 */ /* 0x000fc600088f1c0d */
[----:B------:R-:W2:Y:S04]  /*1680*/  LDG.E.64 R8, desc[UR12][R8.64] ;  /* 0x0000000c08087981 */ /* 0x000ea8000c1e1b00 */
[----:B------:R-:W2:Y:S02]  /*1690*/  LDG.E.64 R10, desc[UR12][R10.64] ;  /* 0x0000000c0a0a7981 */ /* 0x000ea4000c1e1b00 */
[----:B--2---:R-:W-:-:S08]  /*16a0*/  DADD R12, R10, -R8 ;  /* 0x000000000a0c7229 */ /* 0x004fd00000000808 */
[----:B------:R-:W-:Y:S01]  /*16b0*/  DFMA R20, R12, R12, R20 ;  /* 0x0000000c0c14722b */ /* 0x000fe20000000014 */
[----:B------:R-:W-:-:S10]  /*16c0*/  IMAD.MOV.U32 R13, RZ, RZ, R7 ;  /* 0x000000ffff0d7224 */ /* 0x000fd400078e0007 */
.L_x_13:
[----:B------:R-:W-:Y:S05]  /*16d0*/  BSYNC.RECONVERGENT B0 ;  /* 0x0000000000007941 */ /* 0x000fea0003800200 */
.L_x_12:
[----:B------:R-:W0:Y:S01]  /*16e0*/  LDCU UR4, c[0x0][0x398] ;  /* 0x00007300ff0477ac */ /* 0x000e220008000800 */
[----:B------:R-:W1:Y:S01]  /*16f0*/  LDC.64 R8, c[0x0][0x3a0] ;  /* 0x0000e800ff087b82 */ /* 0x000e620000000a00 */
[----:B------:R-:W-:-:S05]  /*1700*/  VIADD R7, R7, 0x1 ;  /* 0x0000000107077836 */ /* 0x000fca0000000000 */
[----:B0-----:R-:W-:Y:S01]  /*1710*/  ISETP.NE.AND P1, PT, R7, UR4, PT ;  /* 0x0000000407007c0c */ /* 0x001fe2000bf25270 */
[----:B------:R-:W-:-:S04]  /*1720*/  IMAD R11, R0, UR4, R13 ;  /* 0x00000004000b7c24 */ /* 0x000fc8000f8e020d */
[----:B-1----:R-:W-:-:S05]  /*1730*/  IMAD.WIDE R8, R11, 0x8, R8 ;  /* 0x000000080b087825 */ /* 0x002fca00078e0208 */
[----:B------:R0:W-:Y:S03]  /*1740*/  STG.E.64 desc[UR12][R8.64], R20 ;  /* 0x0000001408007986 */ /* 0x0001e6000c101b0c */
[----:B------:R-:W-:Y:S05]  /*1750*/  @!P1 EXIT ;  /* 0x000000000000994d */ /* 0x000fea0003800000 */
[----:B------:R-:W-:Y:S05]  /*1760*/  BRA `(.L_x_18) ;  /* 0xfffffff400c47947 */ /* 0x000fea000383ffff */
.L_x_11:
        /* <DEDUP_REMOVED lines=8> */
.L_x_20:
[----:B------:R-:W-:Y:S02]  /*17f0*/  UIADD3 UR5, UPT, UPT, UR4, 0x1, URZ ;  /* 0x0000000104057890 */ /* 0x000fe4000fffe0ff */
[----:B------:R-:W-:Y:S01]  /*1800*/  ISETP.NE.AND P1, PT, R2, UR4, PT ;  /* 0x0000000402007c0c */ /* 0x000fe2000bf25270 */
[----:B------:R-:W-:Y:S02]  /*1810*/  UIADD3 UR6, UPT, UPT, UR4, 0x2, URZ ;  /* 0x0000000204067890 */ /* 0x000fe4000fffe0ff */
[----:B---3--:R-:W-:Y:S01]  /*1820*/  IMAD R9, R0, R3, UR4 ;  /* 0x0000000400097e24 */ /* 0x008fe2000f8e0203 */
[----:B------:R-:W-:Y:S01]  /*1830*/  UIADD3 UR7, UPT, UPT, UR4, 0x7, URZ ;  /* 0x0000000704077890 */ /* 0x000fe2000fffe0ff */
[----:B------:R-:W-:Y:S02]  /*1840*/  FSEL R10, RZ, -QNAN , P1 ;  /* 0xffffffffff0a7808 */ /* 0x000fe40000800000 */
[----:B------:R-:W-:Y:S01]  /*1850*/  FSEL R11, RZ, +QNAN , P1 ;  /* 0x7fefffffff0b7808 */ /* 0x000fe20000800000 */
[----:B0-----:R-:W-:Y:S01]  /*1860*/  IMAD.WIDE R8, R9, 0x8, R6 ;  /* 0x0000000809087825 */ /* 0x001fe200078e0206 */
[C---:B------:R-:W-:Y:S01]  /*1870*/  ISETP.NE.AND P1, PT, R2.reuse, UR5, PT ;  /* 0x0000000502007c0c */ /* 0x040fe2000bf25270 */
[----:B------:R-:W-:Y:S01]  /*1880*/  UIADD3 UR5, UPT, UPT, UR4, 0x3, URZ ;  /* 0x0000000304057890 */ /* 0x000fe2000fffe0ff */
[----:B------:R-:W-:Y:S01]  /*1890*/  ISETP.NE.AND P2, PT, R2, UR6, PT ;  /* 0x0000000602007c0c */ /* 0x000fe2000bf45270 */
[----:B------:R-:W-:Y:S01]  /*18a0*/  UIADD3 UR6, UPT, UPT, UR4, 0x4, URZ ;  /* 0x0000000404067890 */ /* 0x000fe2000fffe0ff */
[----:B------:R-:W-:Y:S01]  /*18b0*/  FSEL R12, RZ, -QNAN , P1 ;  /* 0xffffffffff0c7808 */ /* 0x000fe20000800000 */
[----:B------:R0:W-:Y:S01]  /*18c0*/  STG.E.64 desc[UR12][R8.64], R10 ;  /* 0x0000000a08007986 */ /* 0x0001e2000c101b0c */
[----:B------:R-:W-:-:S02]  /*18d0*/  FSEL R13, RZ, +QNAN , P1 ;  /* 0x7fefffffff0d7808 */ /* 0x000fc40000800000 */
[----:B------:R-:W-:Y:S02]  /*18e0*/  FSEL R14, RZ, -QNAN , P2 ;  /* 0xffffffffff0e7808 */ /* 0x000fe40001000000 */
[----:B------:R-:W-:Y:S01]  /*18f0*/  FSEL R15, RZ, +QNAN , P2 ;  /* 0x7fefffffff0f7808 */ /* 0x000fe20001000000 */
[----:B------:R1:W-:Y:S01]  /*1900*/  STG.E.64 desc[UR12][R8.64+0x8], R12 ;  /* 0x0000080c08007986 */ /* 0x0003e2000c101b0c */
[C---:B------:R-:W-:Y:S01]  /*1910*/  ISETP.NE.AND P1, PT, R2.reuse, UR5, PT ;  /* 0x0000000502007c0c */ /* 0x040fe2000bf25270 */
[----:B------:R-:W-:Y:S01]  /*1920*/  UIADD3 UR5, UPT, UPT, UR4, 0x5, URZ ;  /* 0x0000000504057890 */ /* 0x000fe2000fffe0ff */
[C---:B------:R-:W-:Y:S01]  /*1930*/  ISETP.NE.AND P2, PT, R2.reuse, UR6, PT ;  /* 0x0000000602007c0c */ /* 0x040fe2000bf45270 */
[----:B------:R-:W-:Y:S01]  /*1940*/  UIADD3 UR6, UPT, UPT, UR4, 0x6, URZ ;  /* 0x0000000604067890 */ /* 0x000fe2000fffe0ff */
[----:B------:R-:W-:Y:S01]  /*1950*/  ISETP.NE.AND P3, PT, R2, UR7, PT ;  /* 0x0000000702007c0c */ /* 0x000fe2000bf65270 */
[----:B------:R2:W-:Y:S01]  /*1960*/  STG.E.64 desc[UR12][R8.64+0x10], R14 ;  /* 0x0000100e08007986 */ /* 0x0005e2000c101b0c */
[----:B------:R-:W-:Y:S01]  /*1970*/  FSEL R16, RZ, -QNAN , P2 ;  /* 0xffffffffff107808 */ /* 0x000fe20001000000 */
[----:B------:R-:W-:Y:S01]  /*1980*/  UIADD3 UR4, UPT, UPT, UR4, 0x8, URZ ;  /* 0x0000000804047890 */ /* 0x000fe2000fffe0ff */
[----:B0-----:R-:W-:-:S02]  /*1990*/  FSEL R10, RZ, -QNAN , P1 ;  /* 0xffffffffff0a7808 */ /* 0x001fc40000800000 */
[----:B------:R-:W-:Y:S02]  /*19a0*/  FSEL R11, RZ, +QNAN , P1 ;  /* 0x7fefffffff0b7808 */ /* 0x000fe40000800000 */
[----:B------:R-:W-:Y:S02]  /*19b0*/  FSEL R17, RZ, +QNAN , P2 ;  /* 0x7fefffffff117808 */ /* 0x000fe40001000000 */
[C---:B------:R-:W-:Y:S01]  /*19c0*/  ISETP.NE.AND P1, PT, R2.reuse, UR5, PT ;  /* 0x0000000502007c0c */ /* 0x040fe2000bf25270 */
[----:B------:R3:W-:Y:S01]  /*19d0*/  STG.E.64 desc[UR12][R8.64+0x18], R10 ;  /* 0x0000180a08007986 */ /* 0x0007e2000c101b0c */
[----:B------:R-:W-:Y:S02]  /*19e0*/  ISETP.NE.AND P2, PT, R2, UR6, PT ;  /* 0x0000000602007c0c */ /* 0x000fe4000bf45270 */
[----:B-1----:R-:W-:Y:S01]  /*19f0*/  FSEL R12, RZ, -QNAN , P1 ;  /* 0xffffffffff0c7808 */ /* 0x002fe20000800000 */
[----:B------:R3:W-:Y:S01]  /*1a00*/  STG.E.64 desc[UR12][R8.64+0x20], R16 ;  /* 0x0000201008007986 */ /* 0x0007e2000c101b0c */
[----:B------:R-:W-:-:S02]  /*1a10*/  FSEL R13, RZ, +QNAN , P1 ;  /* 0x7fefffffff0d7808 */ /* 0x000fc40000800000 */
[----:B--2---:R-:W-:Y:S02]  /*1a20*/  FSEL R14, RZ, -QNAN , P2 ;  /* 0xffffffffff0e7808 */ /* 0x004fe40001000000 */
[----:B------:R-:W-:Y:S01]  /*1a30*/  FSEL R15, RZ, +QNAN , P2 ;  /* 0x7fefffffff0f7808 */ /* 0x000fe20001000000 */
[----:B------:R3:W-:Y:S01]  /*1a40*/  STG.E.64 desc[UR12][R8.64+0x28], R12 ;  /* 0x0000280c08007986 */ /* 0x0007e2000c101b0c */
[----:B------:R-:W-:Y:S02]  /*1a50*/  FSEL R18, RZ, -QNAN , P3 ;  /* 0xffffffffff127808 */ /* 0x000fe40001800000 */
[----:B------:R-:W-:Y:S01]  /*1a60*/  FSEL R19, RZ, +QNAN , P3 ;  /* 0x7fefffffff137808 */ /* 0x000fe20001800000 */
[----:B------:R3:W-:Y:S01]  /*1a70*/  STG.E.64 desc[UR12][R8.64+0x30], R14 ;  /* 0x0000300e08007986 */ /* 0x0007e2000c101b0c */
[----:B------:R-:W-:-:S03]  /*1a80*/  ISETP.NE.AND P1, PT, R5, UR4, PT ;  /* 0x0000000405007c0c */ /* 0x000fc6000bf25270 */
[----:B------:R3:W-:Y:S10]  /*1a90*/  STG.E.64 desc[UR12][R8.64+0x38], R18 ;  /* 0x0000381208007986 */ /* 0x0007f4000c101b0c */
[----:B------:R-:W-:Y:S05]  /*1aa0*/  @P1 BRA `(.L_x_20) ;  /* 0xfffffffc00501947 */ /* 0x000fea000383ffff */
.L_x_19:
[----:B------:R-:W-:Y:S05]  /*1ab0*/  @!P0 EXIT ;  /* 0x000000000000894d */ /* 0x000fea0003800000 */
[----:B------:R-:W-:Y:S02]  /*1ac0*/  ISETP.GE.U32.AND P1, PT, R4, 0x4, PT ;  /* 0x000000040400780c */ /* 0x000fe40003f26070 */
[----:B---3--:R-:W-:-:S04]  /*1ad0*/  LOP3.LUT R16, R3, 0x3, RZ, 0xc0, !PT ;  /* 0x0000000303107812 */ /* 0x008fc800078ec0ff */
[----:B------:R-:W-:-:S07]  /*1ae0*/  ISETP.NE.AND P0, PT, R16, RZ, PT ;  /* 0x000000ff1000720c */ /* 0x000fce0003f05270 */
[----:B------:R-:W-:Y:S06]  /*1af0*/  @!P1 BRA `(.L_x_21) ;  /* 0x00000000005c9947 */ /* 0x000fec0003800000 */
[----:B------:R-:W0:Y:S01]  /*1b00*/  LDC.64 R6, c[0x0][0x3a0] ;  /* 0x0000e800ff067b82 */ /* 0x000e220000000a00 */
[CC--:B------:R-:W-:Y:S01]  /*1b10*/  ISETP.NE.AND P1, PT, R5.reuse, R2.reuse, PT ;  /* 0x000000020500720c */ /* 0x0c0fe20003f25270 */
[C---:B------:R-:W-:Y:S02]  /*1b20*/  VIADD R13, R5.reuse, 0x1 ;  /* 0x00000001050d7836 */ /* 0x040fe40000000000 */
[C---:B------:R-:W-:Y:S01]  /*1b30*/  VIADD R15, R5.reuse, 0x2 ;  /* 0x00000002050f7836 */ /* 0x040fe20000000000 */
[----:B------:R-:W-:Y:S01]  /*1b40*/  FSEL R8, RZ, -QNAN , P1 ;  /* 0xffffffffff087808 */ /* 0x000fe20000800000 */
[----:B------:R-:W-:Y:S01]  /*1b50*/  VIADD R17, R5, 0x3 ;  /* 0x0000000305117836 */ /* 0x000fe20000000000 */
[----:B------:R-:W-:Y:S01]  /*1b60*/  FSEL R9, RZ, +QNAN , P1 ;  /* 0x7fefffffff097808 */ /* 0x000fe20000800000 */
[----:B------:R-:W-:Y:S01]  /*1b70*/  IMAD R11, R0, R3, R5 ;  /* 0x00000003000b7224 */ /* 0x000fe200078e0205 */
[-C--:B------:R-:W-:Y:S01]  /*1b80*/  ISETP.NE.AND P1, PT, R13, R2.reuse, PT ;  /* 0x000000020d00720c */ /* 0x080fe20003f25270 */
[----:B------:R-:W-:Y:S01]  /*1b90*/  VIADD R5, R5, 0x4 ;  /* 0x0000000405057836 */ /* 0x000fe20000000000 */
[----:B------:R-:W-:-:S02]  /*1ba0*/  ISETP.NE.AND P2, PT, R15, R2, PT ;  /* 0x000000020f00720c */ /* 0x000fc40003f45270 */
[----:B------:R-:W-:Y:S02]  /*1bb0*/  ISETP.NE.AND P3, PT, R17, R2, PT ;  /* 0x000000021100720c */ /* 0x000fe40003f65270 */
[----:B------:R-:W-:Y:S02]  /*1bc0*/  FSEL R10, RZ, -QNAN , P1 ;  /* 0xffffffffff0a7808 */ /* 0x000fe40000800000 */
[----:B------:R-:W-:Y:S02]  /*1bd0*/  FSEL R12, RZ, -QNAN , P2 ;  /* 0xffffffffff0c7808 */ /* 0x000fe40001000000 */
[----:B------:R-:W-:Y:S02]  /*1be0*/  FSEL R13, RZ, +QNAN , P2 ;  /* 0x7fefffffff0d7808 */ /* 0x000fe40001000000 */
[----:B------:R-:W-:Y:S02]  /*1bf0*/  FSEL R14, RZ, -QNAN , P3 ;  /* 0xffffffffff0e7808 */ /* 0x000fe40001800000 */
[----:B------:R-:W-:Y:S01]  /*1c00*/  FSEL R15, RZ, +QNAN , P3 ;  /* 0x7fefffffff0f7808 */ /* 0x000fe20001800000 */
[----:B0-----:R-:W-:Y:S01]  /*1c10*/  IMAD.WIDE R6, R11, 0x8, R6 ;  /* 0x000000080b067825 */ /* 0x001fe200078e0206 */
[----:B------:R-:W-:-:S04]  /*1c20*/  FSEL R11, RZ, +QNAN , P1 ;  /* 0x7fefffffff0b7808 */ /* 0x000fc80000800000 */
[----:B------:R0:W-:Y:S04]  /*1c30*/  STG.E.64 desc[UR12][R6.64], R8 ;  /* 0x0000000806007986 */ /* 0x0001e8000c101b0c */
[----:B------:R0:W-:Y:S04]  /*1c40*/  STG.E.64 desc[UR12][R6.64+0x8], R10 ;  /* 0x0000080a06007986 */ /* 0x0001e8000c101b0c */
[----:B------:R0:W-:Y:S04]  /*1c50*/  STG.E.64 desc[UR12][R6.64+0x10], R12 ;  /* 0x0000100c06007986 */ /* 0x0001e8000c101b0c */
[----:B------:R0:W-:Y:S02]  /*1c60*/  STG.E.64 desc[UR12][R6.64+0x18], R14 ;  /* 0x0000180e06007986 */ /* 0x0001e4000c101b0c */
.L_x_21:
[----:B------:R-:W-:Y:S05]  /*1c70*/  @!P0 EXIT ;  /* 0x000000000000894d */ /* 0x000fea0003800000 */
[----:B------:R-:W-:Y:S02]  /*1c80*/  ISETP.NE.AND P0, PT, R16, 0x1, PT ;  /* 0x000000011000780c */ /* 0x000fe40003f05270 */
[----:B------:R-:W-:-:S04]  /*1c90*/  LOP3.LUT R4, R3, 0x1, RZ, 0xc0, !PT ;  /* 0x0000000103047812 */ /* 0x000fc800078ec0ff */
[----:B------:R-:W-:-:S07]  /*1ca0*/  ISETP.NE.U32.AND P2, PT, R4, 0x1, PT ;  /* 0x000000010400780c */ /* 0x000fce0003f45070 */
[----:B------:R-:W-:Y:S06]  /*1cb0*/  @!P0 BRA `(.L_x_22) ;  /* 0x0000000000348947 */ /* 0x000fec0003800000 */
[----:B0-----:R-:W0:Y:S01]  /*1cc0*/  LDC.64 R6, c[0x0][0x3a0] ;  /* 0x0000e800ff067b82 */ /* 0x001e220000000a00 */
[C---:B------:R-:W-:Y:S01]  /*1cd0*/  VIADD R11, R5.reuse, 0x1 ;  /* 0x00000001050b7836 */ /* 0x040fe20000000000 */
[CC--:B------:R-:W-:Y:S01]  /*1ce0*/  ISETP.NE.AND P0, PT, R5.reuse, R2.reuse, PT ;  /* 0x000000020500720c */ /* 0x0c0fe20003f05270 */
[----:B------:R-:W-:Y:S02]  /*1cf0*/  IMAD R9, R0, R3, R5 ;  /* 0x0000000300097224 */ /* 0x000fe400078e0205 */
[----:B------:R-:W-:Y:S01]  /*1d00*/  VIADD R5, R5, 0x2 ;  /* 0x0000000205057836 */ /* 0x000fe20000000000 */
[----:B------:R-:W-:Y:S02]  /*1d10*/  ISETP.NE.AND P1, PT, R11, R2, PT ;  /* 0x000000020b00720c */ /* 0x000fe40003f25270 */
[----:B------:R-:W-:Y:S02]  /*1d20*/  FSEL R8, RZ, -QNAN , P0 ;  /* 0xffffffffff087808 */ /* 0x000fe40000000000 */
[----:B------:R-:W-:-:S02]  /*1d30*/  FSEL R10, RZ, -QNAN , P1 ;  /* 0xffffffffff0a7808 */ /* 0x000fc40000800000 */
[----:B------:R-:W-:Y:S01]  /*1d40*/  FSEL R11, RZ, +QNAN , P1 ;  /* 0x7fefffffff0b7808 */ /* 0x000fe20000800000 */
[----:B0-----:R-:W-:Y:S01]  /*1d50*/  IMAD.WIDE R6, R9, 0x8, R6 ;  /* 0x0000000809067825 */ /* 0x001fe200078e0206 */
[----:B------:R-:W-:-:S04]  /*1d60*/  FSEL R9, RZ, +QNAN , P0 ;  /* 0x7fefffffff097808 */ /* 0x000fc80000000000 */
[----:B------:R1:W-:Y:S04]  /*1d70*/  STG.E.64 desc[UR12][R6.64+0x8], R10 ;  /* 0x0000080a06007986 */ /* 0x0003e8000c101b0c */
[----:B------:R1:W-:Y:S02]  /*1d80*/  STG.E.64 desc[UR12][R6.64], R8 ;  /* 0x0000000806007986 */ /* 0x0003e4000c101b0c */
.L_x_22:
[----:B------:R-:W-:Y:S05]  /*1d90*/  @P2 EXIT ;  /* 0x000000000000294d */ /* 0x000fea0003800000 */
[----:B01----:R-:W0:Y:S01]  /*1da0*/  LDC.64 R6, c[0x0][0x3a0] ;  /* 0x0000e800ff067b82 */ /* 0x003e220000000a00 */
[----:B------:R-:W-:Y:S01]  /*1db0*/  ISETP.NE.AND P0, PT, R5, R2, PT ;  /* 0x000000020500720c */ /* 0x000fe20003f05270 */
[----:B------:R-:W-:-:S03]  /*1dc0*/  IMAD R3, R0, R3, R5 ;  /* 0x0000000300037224 */ /* 0x000fc600078e0205 */
[----:B------:R-:W-:Y:S02]  /*1dd0*/  FSEL R4, RZ, -QNAN , P0 ;  /* 0xffffffffff047808 */ /* 0x000fe40000000000 */
[----:B------:R-:W-:Y:S01]  /*1de0*/  FSEL R5, RZ, +QNAN , P0 ;  /* 0x7fefffffff057808 */ /* 0x000fe20000000000 */
[----:B0-----:R-:W-:-:S05]  /*1df0*/  IMAD.WIDE R2, R3, 0x8, R6 ;  /* 0x0000000803027825 */ /* 0x001fca00078e0206 */
[----:B------:R-:W-:Y:S01]  /*1e00*/  STG.E.64 desc[UR12][R2.64], R4 ;  /* 0x0000000402007986 */ /* 0x000fe2000c101b0c */
[----:B------:R-:W-:Y:S05]  /*1e10*/  EXIT ;  /* 0x000000000000794d */ /* 0x000fea0003800000 */
.L_x_23:
[----:B------:R-:W-:-:S00]  /*1e20*/  BRA `(.L_x_23) ;  /* 0xfffffffc00fc7947 */ /* 0x000fc0000383ffff */
[----:B------:R-:W-:-:S00]  /*1e30*/  NOP ;  /* 0x0000000000007918 */ /* 0x000fc00000000000 */
        /* <DEDUP_REMOVED lines=12> */
.L_x_80:


//--------------------- .text._Z7findMinP7double4PdS1_PiiiiiS0_iiiiS1_ --------------------------
	.section	.text._Z7findMinP7double4PdS1_PiiiiiS0_iiiiS1_,"ax",@progbits
	.align	128
        .global         _Z7findMinP7double4PdS1_PiiiiiS0_iiiiS1_
        .type           _Z7findMinP7double4PdS1_PiiiiiS0_iiiiS1_,@function
        .size           _Z7findMinP7double4PdS1_PiiiiiS0_iiiiS1_,(.L_x_81 - _Z7findMinP7double4PdS1_PiiiiiS0_iiiiS1_)
        .other          _Z7findMinP7double4PdS1_PiiiiiS0_iiiiS1_,@"STO_CUDA_ENTRY STV_DEFAULT"
_Z7findMinP7double4PdS1_PiiiiiS0_iiiiS1_:
.text._Z7findMinP7double4PdS1_PiiiiiS0_iiiiS1_:
[----:B------:R-:W0:Y:S01]  /*0000*/  LDC R1, c[0x0][0x37c] ;  /* 0x0000df00ff017b82 */ /* 0x000e220000000800 */
[----:B------:R-:W1:Y:S07]  /*0010*/  S2R R3, SR_TID.X ;  /* 0x0000000000037919 */ /* 0x000e6e0000002100 */
[----:B------:R-:W1:Y:S01]  /*0020*/  S2UR UR4, SR_CTAID.X ;  /* 0x00000000000479c3 */ /* 0x000e620000002500 */
[----:B------:R-:W2:Y:S01]  /*0030*/  LDCU UR6, c[0x0][0x3c0] ;  /* 0x00007800ff0677ac */ /* 0x000ea20008000800 */
[----:B------:R-:W-:-:S02]  /*0040*/  HFMA2 R4, -RZ, RZ, 0, 0 ;  /* 0x00000000ff047431 */ /* 0x000fc400000001ff */
[----:B------:R-:W-:Y:S02]  /*0050*/  IMAD.MOV.U32 R5, RZ, RZ, -0x40100000 ;  /* 0xbff00000ff057424 */ /* 0x000fe400078e00ff */
[----:B------:R-:W-:Y:S01]  /*0060*/  HFMA2 R10, -RZ, RZ, 0, 0 ;  /* 0x00000000ff0a7431 */ /* 0x000fe200000001ff */
[----:B------:R-:W-:Y:S01]  /*0070*/  MOV R6, 0x0 ;  /* 0x0000000000067802 */ /* 0x000fe20000000f00 */
[----:B------:R-:W-:Y:S01]  /*0080*/  IMAD.MOV.U32 R7, RZ, RZ, -0x40000000 ;  /* 0xc0000000ff077424 */ /* 0x000fe200078e00ff */
[----:B------:R-:W-:Y:S01]  /*0090*/  MOV R8, 0x0 ;  /* 0x0000000000087802 */ /* 0x000fe20000000f00 */
[----:B------:R-:W1:Y:S01]  /*00a0*/  LDC R2, c[0x0][0x360] ;  /* 0x0000d800ff027b82 */ /* 0x000e620000000800 */
[----:B------:R-:W-:Y:S02]  /*00b0*/  IMAD.MOV.U32 R11, RZ, RZ, -0x40100000 ;  /* 0xbff00000ff0b7424 */ /* 0x000fe400078e00ff */
[----:B------:R-:W-:-:S05]  /*00c0*/  IMAD.MOV.U32 R9, RZ, RZ, -0x40100000 ;  /* 0xbff00000ff097424 */ /* 0x000fca00078e00ff */
[----:B------:R-:W3:Y:S01]  /*00d0*/  S2UR UR5, SR_CgaCtaId ;  /* 0x00000000000579c3 */ /* 0x000ee20000008800 */
[----:B-1----:R-:W-:Y:S01]  /*00e0*/  IMAD R13, R2, UR4, R3 ;  /* 0x00000004020d7c24 */ /* 0x002fe2000f8e0203 */
[----:B------:R-:W-:-:S04]  /*00f0*/  UMOV UR4, 0x400 ;  /* 0x0000040000047882 */ /* 0x000fc80000000000 */
[----:B--2---:R-:W-:Y:S01]  /*0100*/  ISETP.GE.AND P0, PT, R13, UR6, PT ;  /* 0x000000060d007c0c */ /* 0x004fe2000bf06270 */
[----:B---3--:R-:W-:-:S03]  /*0110*/  ULEA UR4, UR5, UR4, 0x18 ;  /* 0x0000000405047291 */ /* 0x008fc6000f8ec0ff */
[----:B------:R-:W-:-:S03]  /*0120*/  ISETP.GE.U32.OR P0, PT, R13, R2, P0 ;  /* 0x000000020d00720c */ /* 0x000fc60000706470 */
[----:B------:R-:W-:-:S05]  /*0130*/  LEA R0, R3, UR4, 0x5 ;  /* 0x0000000403007c11 */ /* 0x000fca000f8e28ff */
[----:B------:R1:W-:Y:S04]  /*0140*/  STS.128 [R0], R4 ;  /* 0x0000000400007388 */ /* 0x0003e80000000c00 */
[----:B------:R1:W-:Y:S01]  /*0150*/  STS.128 [R0+0x10], R8 ;  /* 0x0000100800007388 */ /* 0x0003e20000000c00 */
[----:B0-----:R-:W-:Y:S05]  /*0160*/  @P0 EXIT ;  /* 0x000000000000094d */ /* 0x001fea0003800000 */
[----:B-1----:R-:W0:Y:S01]  /*0170*/  LDC.64 R8, c[0x0][0x380] ;  /* 0x0000e000ff087b82 */ /* 0x002e220000000a00 */
[----:B------:R-:W1:Y:S01]  /*0180*/  LDCU.64 UR36, c[0x0][0x358] ;  /* 0x00006b00ff2477ac */ /* 0x000e620008000a00 */
[----:B------:R-:W-:Y:S01]  /*0190*/  MOV R17, R13 ;  /* 0x0000000d00117202 */ /* 0x000fe20000000f00 */
[----:B------:R-:W2:Y:S05]  /*01a0*/  LDCU UR5, c[0x0][0x3c0] ;  /* 0x00007800ff0577ac */ /* 0x000eaa0008000800 */
[----:B------:R-:W3:Y:S01]  /*01b0*/  LDC.64 R14, c[0x0][0x380] ;  /* 0x0000e000ff0e7b82 */ /* 0x000ee20000000a00 */
[----:B0-----:R-:W-:-:S05]  /*01c0*/  IMAD.WIDE.U32 R8, R17, 0x20, R8 ;  /* 0x0000002011087825 */ /* 0x001fca00078e0008 */
[----:B-1----:R0:W5:Y:S04]  /*01d0*/  LDG.E.64 R10, desc[UR36][R8.64+0x10] ;  /* 0x00001024080a7981 */ /* 0x002168000c1e1b00 */
[----:B------:R0:W5:Y:S01]  /*01e0*/  LDG.E.128 R4, desc[UR36][R8.64] ;  /* 0x0000002408047981 */ /* 0x000162000c1e1d00 */
[----:B--23--:R-:W-:Y:S01]  /*01f0*/  BSSY.RECONVERGENT B0, `(.L_x_24) ;  /* 0x000000f000007945 */ /* 0x00cfe20003800200 */
.L_x_27:
[----:B0-----:R-:W-:-:S05]  /*0200*/  IMAD.WIDE R8, R17, 0x20, R14 ;  /* 0x0000002011087825 */ /* 0x001fca00078e020e */
[----:B------:R-:W2:Y:S01]  /*0210*/  LDG.E.64 R12, desc[UR36][R8.64] ;  /* 0x00000024080c7981 */ /* 0x000ea2000c1e1b00 */
[----:B------:R-:W-:Y:S01]  /*0220*/  BSSY.RECONVERGENT B1, `(.L_x_25) ;  /* 0x0000007000017945 */ /* 0x000fe20003800200 */
[----:B--2--5:R-:W-:-:S14]  /*0230*/  DSETP.GEU.AND P0, PT, R12, R4, PT ;  /* 0x000000040c00722a */ /* 0x024fdc0003f0e000 */
[----:B------:R-:W-:Y:S05]  /*0240*/  @P0 BRA `(.L_x_26) ;  /* 0x0000000000100947 */ /* 0x000fea0003800000 */
[----:B------:R0:W5:Y:S04]  /*0250*/  LDG.E.64 R10, desc[UR36][R8.64+0x10] ;  /* 0x00001024080a7981 */ /* 0x000168000c1e1b00 */
[----:B------:R0:W5:Y:S01]  /*0260*/  LDG.E.64 R6, desc[UR36][R8.64+0x8] ;  /* 0x0000082408067981 */ /* 0x000162000c1e1b00 */
[----:B------:R-:W-:Y:S01]  /*0270*/  IMAD.MOV.U32 R4, RZ, RZ, R12 ;  /* 0x000000ffff047224 */ /* 0x000fe200078e000c */
[----:B------:R-:W-:-:S07]  /*0280*/  MOV R5, R13 ;  /* 0x0000000d00057202 */ /* 0x000fce0000000f00 */
.L_x_26:
[----:B------:R-:W-:Y:S05]  /*0290*/  BSYNC.RECONVERGENT B1 ;  /* 0x0000000000017941 */ /* 0x000fea0003800200 */
.L_x_25:
[----:B------:R-:W1:Y:S02]  /*02a0*/  LDCU UR4, c[0x0][0x370] ;  /* 0x00006e00ff0477ac */ /* 0x000e640008000800 */
[----:B-1----:R-:W-:-:S05]  /*02b0*/  IMAD R17, R2, UR4, R17 ;  /* 0x0000000402117c24 */ /* 0x002fca000f8e0211 */
[----:B------:R-:W-:-:S13]  /*02c0*/  ISETP.GE.AND P0, PT, R17, UR5, PT ;  /* 0x0000000511007c0c */ /* 0x000fda000bf06270 */
[----:B------:R-:W-:Y:S05]  /*02d0*/  @!P0 BRA `(.L_x_27) ;  /* 0xfffffffc00c88947 */ /* 0x000fea000383ffff */
[----:B------:R-:W-:Y:S05]  /*02e0*/  BSYNC.RECONVERGENT B0 ;  /* 0x0000000000007941 */ /* 0x000fea0003800200 */
.L_x_24:
[----:B-----5:R1:W-:Y:S01]  /*02f0*/  STS.128 [R0], R4 ;  /* 0x0000000400007388 */ /* 0x0203e20000000c00 */
[----:B------:R-:W-:-:S03]  /*0300*/  ISETP.GE.U32.AND P0, PT, R2, 0x2, PT ;  /* 0x000000020200780c */ /* 0x000fc60003f06070 */
[----:B------:R1:W-:Y:S10]  /*0310*/  STS.64 [R0+0x10], R10 ;  /* 0x0000100a00007388 */ /* 0x0003f40000000a00 */
[----:B------:R-:W-:Y:S05]  /*0320*/  @!P0 BRA `(.L_x_28) ;  /* 0x0000000000588947 */ /* 0x000fea0003800000 */
[----:B------:R-:W-:-:S07]  /*0330*/  VIADD R13, R0, 0x8 ;  /* 0x00000008000d7836 */ /* 0x000fce0000000000 */
.L_x_31:
[----:B------:R-:W-:Y:S01]  /*0340*/  MOV R12, R2 ;  /* 0x00000002000c7202 */ /* 0x000fe20000000f00 */
[----:B------:R-:W-:Y:S01]  /*0350*/  BAR.SYNC.DEFER_BLOCKING 0x0 ;  /* 0x0000000000007b1d */ /* 0x000fe20000010000 */
[----:B------:R-:W-:-:S04]  /*0360*/  SHF.R.U32.HI R2, RZ, 0x1, R2 ;  /* 0x00000001ff027819 */ /* 0x000fc80000011602 */
[----:B------:R-:W-:Y:S01]  /*0370*/  ISETP.GE.U32.AND P0, PT, R3, R2, PT ;  /* 0x000000020300720c */ /* 0x000fe20003f06070 */
[----:B------:R-:W-:-:S12]  /*0380*/  BSSY.RECONVERGENT B0, `(.L_x_29) ;  /* 0x000000e000007945 */ /* 0x000fd80003800200 */
[----:B--2---:R-:W-:Y:S05]  /*0390*/  @P0 BRA `(.L_x_30) ;  /* 0x0000000000300947 */ /* 0x004fea0003800000 */
[----:B------:R-:W-:-:S05]  /*03a0*/  IMAD R14, R2, 0x20, R13 ;  /* 0x00000020020e7824 */ /* 0x000fca00078e020d */
[----:B-1----:R-:W1:Y:S02]  /*03b0*/  LDS.64 R6, [R14] ;  /* 0x000000000e067984 */ /* 0x002e640000000a00 */
[----:B-1----:R-:W-:-:S14]  /*03c0*/  DSETP.NEU.AND P0, PT, R6, -2, PT ;  /* 0xc00000000600742a */ /* 0x002fdc0003f0d000 */
[----:B------:R-:W-:Y:S05]  /*03d0*/  @!P0 BRA `(.L_x_30) ;  /* 0x0000000000208947 */ /* 0x000fea0003800000 */
[----:B0-----:R-:W0:Y:S02]  /*03e0*/  LDS.128 R8, [R0] ;  /* 0x0000000000087984 */ /* 0x001e240000000c00 */
[----:B0-----:R-:W-:-:S14]  /*03f0*/  DSETP.NEU.AND P0, PT, R10, -2, PT ;  /* 0xc00000000a00742a */ /* 0x001fdc0003f0d000 */
[----:B------:R-:W-:Y:S05]  /*0400*/  @!P0 BRA `(.L_x_30) ;  /* 0x0000000000148947 */ /* 0x000fea0003800000 */
[----:B------:R-:W0:Y:S02]  /*0410*/  LDS.64 R4, [R14+-0x8] ;  /* 0xfffff8000e047984 */ /* 0x000e240000000a00 */
[----:B0-----:R-:W-:-:S14]  /*0420*/  DSETP.GEU.AND P0, PT, R4, R8, PT ;  /* 0x000000080400722a */ /* 0x001fdc0003f0e000 */
[----:B------:R-:W0:Y:S04]  /*0430*/  @!P0 LDS.128 R8, [R14+0x8] ;  /* 0x000008000e088984 */ /* 0x000e280000000c00 */
[----:B------:R2:W-:Y:S04]  /*0440*/  @!P0 STS.128 [R0], R4 ;  /* 0x0000000400008388 */ /* 0x0005e80000000c00 */
[----:B0-----:R2:W-:Y:S02]  /*0450*/  @!P0 STS.128 [R0+0x10], R8 ;  /* 0x0000100800008388 */ /* 0x0015e40000000c00 */
.L_x_30:
[----:B------:R-:W-:Y:S05]  /*0460*/  BSYNC.RECONVERGENT B0 ;  /* 0x0000000000007941 */ /* 0x000fea0003800200 */
.L_x_29:
[----:B------:R-:W-:-:S13]  /*0470*/  ISETP.GT.U32.AND P0, PT, R12, 0x3, PT ;  /* 0x000000030c00780c */ /* 0x000fda0003f04070 */
[----:B------:R-:W-:Y:S05]  /*0480*/  @P0 BRA `(.L_x_31) ;  /* 0xfffffffc00ac0947 */ /* 0x000fea000383ffff */
.L_x_28:
[----:B------:R-:W-:-:S13]  /*0490*/  ISETP.NE.AND P0, PT, R3, RZ, PT ;  /* 0x000000ff0300720c */ /* 0x000fda0003f05270 */
[----:B------:R-:W-:Y:S05]  /*04a0*/  @P0 EXIT ;  /* 0x000000000000094d */ /* 0x000fea0003800000 */
[----:B------:R-:W3:Y:S01]  /*04b0*/  S2UR UR5, SR_CgaCtaId ;  /* 0x00000000000579c3 */ /* 0x000ee20000008800 */
[----:B------:R-:W-:Y:S01]  /*04c0*/  UMOV UR4, 0x400 ;  /* 0x0000040000047882 */ /* 0x000fe20000000000 */
[----:B------:R-:W4:Y:S06]  /*04d0*/  LDCU UR8, c[0x0][0x3a4] ;  /* 0x00007480ff0877ac */ /* 0x000f2c0008000800 */
[----:B------:R-:W5:Y:S01]  /*04e0*/  LDC.64 R2, c[0x0][0x380] ;  /* 0x0000e000ff027b82 */ /* 0x000f620000000a00 */
[----:B----4-:R-:W-:Y:S02]  /*04f0*/  UISETP.GE.AND UP0, UPT, UR8, 0x1, UPT ;  /* 0x000000010800788c */ /* 0x010fe4000bf06270 */
[----:B---3--:R-:W-:-:S09]  /*0500*/  ULEA UR4, UR5, UR4, 0x18 ;  /* 0x0000000405047291 */ /* 0x008fd2000f8ec0ff */
[----:B-12---:R-:W5:Y:S04]  /*0510*/  LDS.128 R4, [UR4] ;  /* 0x00000004ff047984 */ /* 0x006f680008000c00 */
[----:B0-----:R-:W0:Y:S04]  /*0520*/  LDS.128 R8, [UR4+0x10] ;  /* 0x00001004ff087984 */ /* 0x001e280008000c00 */
[----:B-----5:R1:W-:Y:S04]  /*0530*/  STG.E.128 desc[UR36][R2.64], R4 ;  /* 0x0000000402007986 */ /* 0x0203e8000c101d24 */
[----:B0-----:R1:W-:Y:S01]  /*0540*/  STG.E.128 desc[UR36][R2.64+0x10], R8 ;  /* 0x0000100802007986 */ /* 0x0013e2000c101d24 */
[----:B------:R1:W0:Y:S01]  /*0550*/  F2I.F64.TRUNC R0, R8 ;  /* 0x0000000800007311 */ /* 0x000222000030d100 */
[----:B------:R-:W-:Y:S05]  /*0560*/  BRA.U !UP0, `(.L_x_32) ;  /* 0x0000000908b07547 */ /* 0x000fea000b800000 */
[----:B------:R-:W2:Y:S01]  /*0570*/  LDCU UR4, c[0x0][0x3ac] ;  /* 0x00007580ff0477ac */ /* 0x000ea20008000800 */
[----:B-1----:R-:W-:Y:S02]  /*0580*/  HFMA2 R5, -RZ, RZ, 0, 0 ;  /* 0x00000000ff057431 */ /* 0x002fe400000001ff */
[----:B0-----:R-:W-:Y:S01]  /*0590*/  IMAD R4, R0, UR8, RZ ;  /* 0x0000000800047c24 */ /* 0x001fe2000f8e02ff */
[----:B------:R-:W-:Y:S02]  /*05a0*/  UISETP.GE.U32.AND UP2, UPT, UR8, 0x10, UPT ;  /* 0x000000100800788c */ /* 0x000fe4000bf46070 */
[----:B------:R-:W-:Y:S02]  /*05b0*/  ULOP3.LUT UP1, UR10, UR8, 0xf, URZ, 0xc0, !UPT ;  /* 0x0000000f080a7892 */ /* 0x000fe4000f82c0ff */
[----:B--2---:R-:W-:-:S05]  /*05c0*/  UIMAD UR4, UR8, UR4, URZ ;  /* 0x00000004080472a4 */ /* 0x004fca000f8e02ff */
[----:B------:R-:W-:Y:S07]  /*05d0*/  BRA.U !UP2, `(.L_x_33) ;  /* 0x000000050a447547 */ /* 0x000fee000b800000 */
[----:B------:R-:W0:Y:S01]  /*05e0*/  LDCU.64 UR6, c[0x0][0x388] ;  /* 0x00007100ff0677ac */ /* 0x000e220008000a00 */
[----:B------:R-:W-:Y:S01]  /*05f0*/  IMAD.U32 R13, RZ, RZ, UR4 ;  /* 0x00000004ff0d7e24 */ /* 0x000fe2000f8e00ff */
[----:B------:R-:W-:Y:S01]  /*0600*/  MOV R15, R4 ;  /* 0x00000004000f7202 */ /* 0x000fe20000000f00 */
[----:B------:R-:W-:-:S06]  /*0610*/  ULOP3.LUT UR9, UR8, 0x7ffffff0, URZ, 0xc0, !UPT ;  /* 0x7ffffff008097892 */ /* 0x000fcc000f8ec0ff */
[----:B------:R-:W-:Y:S01]  /*0620*/  IMAD.U32 R5, RZ, RZ, UR9 ;  /* 0x00000009ff057e24 */ /* 0x000fe2000f8e00ff */
[----:B0-----:R-:W-:-:S04]  /*0630*/  UIADD3 UR5, UP2, UPT, UR6, 0x40, URZ ;  /* 0x0000004006057890 */ /* 0x001fc8000ff5e0ff */
[----:B------:R-:W-:Y:S02]  /*0640*/  UIADD3.X UR6, UPT, UPT, URZ, UR7, URZ, UP2, !UPT ;  /* 0x00000007ff067290 */ /* 0x000fe400097fe4ff */
[----:B------:R-:W-:Y:S01]  /*0650*/  MOV R6, UR5 ;  /* 0x0000000500067c02 */ /* 0x000fe20008000f00 */
[----:B------:R-:W-:-:S03]  /*0660*/  UIADD3 UR7, UPT, UPT, -UR9, URZ, URZ ;  /* 0x000000ff09077290 */ /* 0x000fc6000fffe1ff */
[----:B------:R-:W-:-:S09]  /*0670*/  IMAD.U32 R7, RZ, RZ, UR6 ;  /* 0x00000006ff077e24 */ /* 0x000fd2000f8e00ff */
.L_x_34:
[----:B-1----:R-:W-:-:S04]  /*0680*/  IMAD.WIDE R10, R13, 0x8, R6 ;  /* 0x000000080d0a7825 */ /* 0x002fc800078e0206 */
[----:B------:R-:W-:Y:S01]  /*0690*/  IMAD.WIDE R8, R15, 0x8, R6 ;  /* 0x000000080f087825 */ /* 0x000fe200078e0206 */
[----:B------:R-:W2:Y:S04]  /*06a0*/  LDG.E.64 R18, desc[UR36][R10.64+-0x40] ;  /* 0xffffc0240a127981 */ /* 0x000ea8000c1e1b00 */
[----:B------:R-:W3:Y:S04]  /*06b0*/  LDG.E.64 R16, desc[UR36][R8.64+-0x40] ;  /* 0xffffc02408107981 */ /* 0x000ee8000c1e1b00 */
[----:B--2---:R0:W-:Y:S04]  /*06c0*/  STG.E.64 desc[UR36][R8.64+-0x40], R18 ;  /* 0xffffc01208007986 */ /* 0x0041e8000c101b24 */
[----:B---3--:R1:W-:Y:S04]  /*06d0*/  STG.E.64 desc[UR36][R10.64+-0x40], R16 ;  /* 0xffffc0100a007986 */ /* 0x0083e8000c101b24 */
[----:B------:R-:W2:Y:S04]  /*06e0*/  LDG.E.64 R22, desc[UR36][R10.64+-0x38] ;  /* 0xffffc8240a167981 */ /* 0x000ea8000c1e1b00 */
[----:B------:R-:W3:Y:S04]  /*06f0*/  LDG.E.64 R20, desc[UR36][R8.64+-0x38] ;  /* 0xffffc82408147981 */ /* 0x000ee8000c1e1b00 */
[----:B--2---:R-:W-:Y:S04]  /*0700*/  STG.E.64 desc[UR36][R8.64+-0x38], R22 ;  /* 0xffffc81608007986 */ /* 0x004fe8000c101b24 */
[----:B---3--:R-:W-:Y:S04]  /*0710*/  STG.E.64 desc[UR36][R10.64+-0x38], R20 ;  /* 0xffffc8140a007986 */ /* 0x008fe8000c101b24 */
[----:B------:R-:W2:Y:S04]  /*0720*/  LDG.E.64 R26, desc[UR36][R10.64+-0x30] ;  /* 0xffffd0240a1a7981 */ /* 0x000ea8000c1e1b00 */
[----:B------:R-:W3:Y:S04]  /*0730*/  LDG.E.64 R24, desc[UR36][R8.64+-0x30] ;  /* 0xffffd02408187981 */ /* 0x000ee8000c1e1b00 */
[----:B--2---:R-:W-:Y:S04]  /*0740*/  STG.E.64 desc[UR36][R8.64+-0x30], R26 ;  /* 0xffffd01a08007986 */ /* 0x004fe8000c101b24 */
[----:B---3--:R-:W-:Y:S04]  /*0750*/  STG.E.64 desc[UR36][R10.64+-0x30], R24 ;  /* 0xffffd0180a007986 */ /* 0x008fe8000c101b24 */
[----:B------:R-:W2:Y:S04]  /*0760*/  LDG.E.64 R28, desc[UR36][R10.64+-0x28] ;  /* 0xffffd8240a1c7981 */ /* 0x000ea8000c1e1b00 */
[----:B0-----:R-:W3:Y:S04]  /*0770*/  LDG.E.64 R18, desc[UR36][R8.64+-0x28] ;  /* 0xffffd82408127981 */ /* 0x001ee8000c1e1b00 */
[----:B--2---:R-:W-:Y:S04]  /*0780*/  STG.E.64 desc[UR36][R8.64+-0x28], R28 ;  /* 0xffffd81c08007986 */ /* 0x004fe8000c101b24 */
[----:B---3--:R0:W-:Y:S04]  /*0790*/  STG.E.64 desc[UR36][R10.64+-0x28], R18 ;  /* 0xffffd8120a007986 */ /* 0x0081e8000c101b24 */
[----:B-1----:R-:W2:Y:S04]  /*07a0*/  LDG.E.64 R16, desc[UR36][R8.64+-0x20] ;  /* 0xffffe02408107981 */ /* 0x002ea8000c1e1b00 */
[----:B0-----:R-:W3:Y:S04]  /*07b0*/  LDG.E.64 R18, desc[UR36][R10.64+-0x20] ;  /* 0xffffe0240a127981 */ /* 0x001ee8000c1e1b00 */
[----:B---3--:R0:W-:Y:S04]  /*07c0*/  STG.E.64 desc[UR36][R8.64+-0x20], R18 ;  /* 0xffffe01208007986 */ /* 0x0081e8000c101b24 */
[----:B--2---:R1:W-:Y:S04]  /*07d0*/  STG.E.64 desc[UR36][R10.64+-0x20], R16 ;  /* 0xffffe0100a007986 */ /* 0x0043e8000c101b24 */
        /* <DEDUP_REMOVED lines=34> */
[----:B--2---:R1:W-:Y:S04]  /*0a00*/  STG.E.64 desc[UR36][R8.64+0x28], R22 ;  /* 0x0000281608007986 */ /* 0x0043e8000c101b24 */
[----:B---3--:R1:W-:Y:S04]  /*0a10*/  STG.E.64 desc[UR36][R10.64+0x28], R20 ;  /* 0x000028140a007986 */ /* 0x0083e8000c101b24 */
[----:B------:R-:W2:Y:S04]  /*0a20*/  LDG.E.64 R26, desc[UR36][R10.64+0x30] ;  /* 0x000030240a1a7981 */ /* 0x000ea8000c1e1b00 */
[----:B------:R-:W3:Y:S04]  /*0a30*/  LDG.E.64 R24, desc[UR36][R8.64+0x30] ;  /* 0x0000302408187981 */ /* 0x000ee8000c1e1b00 */
[----:B--2---:R1:W-:Y:S04]  /*0a40*/  STG.E.64 desc[UR36][R8.64+0x30], R26 ;  /* 0x0000301a08007986 */ /* 0x0043e8000c101b24 */
[----:B---3--:R1:W-:Y:S04]  /*0a50*/  STG.E.64 desc[UR36][R10.64+0x30], R24 ;  /* 0x000030180a007986 */ /* 0x0083e8000c101b24 */
[----:B------:R-:W2:Y:S04]  /*0a60*/  LDG.E.64 R28, desc[UR36][R10.64+0x38] ;  /* 0x000038240a1c7981 */ /* 0x000ea8000c1e1b00 */
[----:B0-----:R-:W3:Y:S01]  /*0a70*/  LDG.E.64 R18, desc[UR36][R8.64+0x38] ;  /* 0x0000382408127981 */ /* 0x001ee2000c1e1b00 */
[----:B------:R-:W-:-:S04]  /*0a80*/  UIADD3 UR7, UPT, UPT, UR7, 0x10, URZ ;  /* 0x0000001007077890 */ /* 0x000fc8000fffe0ff */
[----:B------:R-:W-:Y:S01]  /*0a90*/  UISETP.NE.AND UP2, UPT, UR7, URZ, UPT ;  /* 0x000000ff0700728c */ /* 0x000fe2000bf45270 */
[----:B------:R-:W-:Y:S01]  /*0aa0*/  IADD3 R15, PT, PT, R15, 0x10, RZ ;  /* 0x000000100f0f7810 */ /* 0x000fe20007ffe0ff */
[----:B------:R-:W-:Y:S01]  /*0ab0*/  VIADD R13, R13, 0x10 ;  /* 0x000000100d0d7836 */ /* 0x000fe20000000000 */
[----:B--2---:R1:W-:Y:S04]  /*0ac0*/  STG.E.64 desc[UR36][R8.64+0x38], R28 ;  /* 0x0000381c08007986 */ /* 0x0043e8000c101b24 */
[----:B---3--:R1:W-:Y:S02]  /*0ad0*/  STG.E.64 desc[UR36][R10.64+0x38], R18 ;  /* 0x000038120a007986 */ /* 0x0083e4000c101b24 */
[----:B------:R-:W-:Y:S05]  /*0ae0*/  BRA.U UP2, `(.L_x_34) ;  /* 0xfffffff902e47547 */ /* 0x000fea000b83ffff */
.L_x_33:
[----:B------:R-:W-:Y:S05]  /*0af0*/  BRA.U !UP1, `(.L_x_32) ;  /* 0x00000005094c7547 */ /* 0x000fea000b800000 */
[----:B------:R-:W-:Y:S02]  /*0b00*/  UISETP.GE.U32.AND UP1, UPT, UR10, 0x8, UPT ;  /* 0x000000080a00788c */ /* 0x000fe4000bf26070 */
[----:B------:R-:W-:-:S07]  /*0b10*/  ULOP3.LUT UP2, UR6, UR8, 0x7, URZ, 0xc0, !UPT ;  /* 0x0000000708067892 */ /* 0x000fce000f84c0ff */
[----:B------:R-:W-:Y:S05]  /*0b20*/  BRA.U !UP1, `(.L_x_35) ;  /* 0x0000000109987547 */ /* 0x000fea000b800000 */
[----:B------:R-:W0:Y:S01]  /*0b30*/  LDC.64 R6, c[0x0][0x388] ;  /* 0x0000e200ff067b82 */ /* 0x000e220000000a00 */
[----:B-1----:R-:W-:Y:S01]  /*0b40*/  IADD3 R9, PT, PT, R5, UR4, RZ ;  /* 0x0000000405097c10 */ /* 0x002fe2000fffe0ff */
[----:B------:R-:W-:-:S04]  /*0b50*/  IMAD.IADD R11, R4, 0x1, R5 ;  /* 0x00000001040b7824 */ /* 0x000fc800078e0205 */
[----:B0-----:R-:W-:-:S04]  /*0b60*/  IMAD.WIDE R8, R9, 0x8, R6 ;  /* 0x0000000809087825 */ /* 0x001fc800078e0206 */
[----:B------:R-:W-:Y:S01]  /*0b70*/  IMAD.WIDE R6, R11, 0x8, R6 ;  /* 0x000000080b067825 */ /* 0x000fe200078e0206 */
        /* <DEDUP_REMOVED lines=8> */
[----:B------:R-:W4:Y:S04]  /*0c00*/  LDG.E.64 R20, desc[UR36][R8.64+0x10] ;  /* 0x0000102408147981 */ /* 0x000f28000c1e1b00 */
[----:B------:R-:W5:Y:S04]  /*0c10*/  LDG.E.64 R18, desc[UR36][R6.64+0x10] ;  /* 0x0000102406127981 */ /* 0x000f68000c1e1b00 */
[----:B----4-:R4:W-:Y:S04]  /*0c20*/  STG.E.64 desc[UR36][R6.64+0x10], R20 ;  /* 0x0000101406007986 */ /* 0x0109e8000c101b24 */
[----:B-----5:R5:W-:Y:S04]  /*0c30*/  STG.E.64 desc[UR36][R8.64+0x10], R18 ;  /* 0x0000101208007986 */ /* 0x020be8000c101b24 */
[----:B------:R-:W2:Y:S04]  /*0c40*/  LDG.E.64 R22, desc[UR36][R8.64+0x18] ;  /* 0x0000182408167981 */ /* 0x000ea8000c1e1b00 */
[----:B0-----:R-:W3:Y:S04]  /*0c50*/  LDG.E.64 R12, desc[UR36][R6.64+0x18] ;  /* 0x00001824060c7981 */ /* 0x001ee8000c1e1b00 */
[----:B--2---:R0:W-:Y:S04]  /*0c60*/  STG.E.64 desc[UR36][R6.64+0x18], R22 ;  /* 0x0000181606007986 */ /* 0x0041e8000c101b24 */
[----:B---3--:R2:W-:Y:S04]  /*0c70*/  STG.E.64 desc[UR36][R8.64+0x18], R12 ;  /* 0x0000180c08007986 */ /* 0x0085e8000c101b24 */
[----:B------:R-:W3:Y:S04]  /*0c80*/  LDG.E.64 R24, desc[UR36][R8.64+0x20] ;  /* 0x0000202408187981 */ /* 0x000ee8000c1e1b00 */
[----:B-1----:R-:W4:Y:S04]  /*0c90*/  LDG.E.64 R10, desc[UR36][R6.64+0x20] ;  /* 0x00002024060a7981 */ /* 0x002f28000c1e1b00 */
[----:B---3--:R3:W-:Y:S04]  /*0ca0*/  STG.E.64 desc[UR36][R6.64+0x20], R24 ;  /* 0x0000201806007986 */ /* 0x0087e8000c101b24 */
[----:B----4-:R3:W-:Y:S04]  /*0cb0*/  STG.E.64 desc[UR36][R8.64+0x20], R10 ;  /* 0x0000200a08007986 */ /* 0x0107e8000c101b24 */
[----:B------:R-:W4:Y:S04]  /*0cc0*/  LDG.E.64 R16, desc[UR36][R8.64+0x28] ;  /* 0x0000282408107981 */ /* 0x000f28000c1e1b00 */
[----:B------:R-:W5:Y:S04]  /*0cd0*/  LDG.E.64 R14, desc[UR36][R6.64+0x28] ;  /* 0x00002824060e7981 */ /* 0x000f68000c1e1b00 */
[----:B----4-:R3:W-:Y:S04]  /*0ce0*/  STG.E.64 desc[UR36][R6.64+0x28], R16 ;  /* 0x0000281006007986 */ /* 0x0107e8000c101b24 */
[----:B-----5:R3:W-:Y:S04]  /*0cf0*/  STG.E.64 desc[UR36][R8.64+0x28], R14 ;  /* 0x0000280e08007986 */ /* 0x0207e8000c101b24 */
[----:B------:R-:W4:Y:S04]  /*0d00*/  LDG.E.64 R20, desc[UR36][R8.64+0x30] ;  /* 0x0000302408147981 */ /* 0x000f28000c1e1b00 */
[----:B------:R-:W5:Y:S04]  /*0d10*/  LDG.E.64 R18, desc[UR36][R6.64+0x30] ;  /* 0x0000302406127981 */ /* 0x000f68000c1e1b00 */
[----:B----4-:R3:W-:Y:S04]  /*0d20*/  STG.E.64 desc[UR36][R6.64+0x30], R20 ;  /* 0x0000301406007986 */ /* 0x0107e8000c101b24 */
[----:B-----5:R3:W-:Y:S04]  /*0d30*/  STG.E.64 desc[UR36][R8.64+0x30], R18 ;  /* 0x0000301208007986 */ /* 0x0207e8000c101b24 */
[----:B0-----:R-:W4:Y:S04]  /*0d40*/  LDG.E.64 R22, desc[UR36][R8.64+0x38] ;  /* 0x0000382408167981 */ /* 0x001f28000c1e1b00 */
[----:B--2---:R-:W2:Y:S01]  /*0d50*/  LDG.E.64 R12, desc[UR36][R6.64+0x38] ;  /* 0x00003824060c7981 */ /* 0x004ea2000c1e1b00 */
[----:B------:R-:W-:-:S03]  /*0d60*/  IADD3 R5, PT, PT, R5, 0x8, RZ ;  /* 0x0000000805057810 */ /* 0x000fc60007ffe0ff */
[----:B----4-:R3:W-:Y:S04]  /*0d70*/  STG.E.64 desc[UR36][R6.64+0x38], R22 ;  /* 0x0000381606007986 */ /* 0x0107e8000c101b24 */
[----:B--2---:R3:W-:Y:S02]  /*0d80*/  STG.E.64 desc[UR36][R8.64+0x38], R12 ;  /* 0x0000380c08007986 */ /* 0x0047e4000c101b24 */
.L_x_35:
[----:B------:R-:W-:Y:S05]  /*0d90*/  BRA.U !UP2, `(.L_x_32) ;  /* 0x000000010aa47547 */ /* 0x000fea000b800000 */
[----:B------:R-:W-:Y:S02]  /*0da0*/  UISETP.GE.U32.AND UP1, UPT, UR6, 0x4, UPT ;  /* 0x000000040600788c */ /* 0x000fe4000bf26070 */
[----:B------:R-:W-:-:S07]  /*0db0*/  ULOP3.LUT UP2, UR5, UR8, 0x3, URZ, 0xc0, !UPT ;  /* 0x0000000308057892 */ /* 0x000fce000f84c0ff */
[----:B------:R-:W-:Y:S05]  /*0dc0*/  BRA.U !UP1, `(.L_x_36) ;  /* 0x0000000109587547 */ /* 0x000fea000b800000 */
[----:B-1-3--:R-:W0:Y:S01]  /*0dd0*/  LDC.64 R8, c[0x0][0x388] ;  /* 0x0000e200ff087b82 */ /* 0x00ae220000000a00 */
[----:B------:R-:W-:Y:S01]  /*0de0*/  VIADD R7, R5, UR4 ;  /* 0x0000000405077c36 */ /* 0x000fe20008000000 */
[----:B------:R-:W-:-:S03]  /*0df0*/  IADD3 R23, PT, PT, R4, R5, RZ ;  /* 0x0000000504177210 */ /* 0x000fc60007ffe0ff */
[----:B0-----:R-:W-:-:S04]  /*0e00*/  IMAD.WIDE R6, R7, 0x8, R8 ;  /* 0x0000000807067825 */ /* 0x001fc800078e0208 */
[----:B------:R-:W-:Y:S01]  /*0e10*/  IMAD.WIDE R22, R23, 0x8, R8 ;  /* 0x0000000817167825 */ /* 0x000fe200078e0208 */
[----:B------:R-:W2:Y:S04]  /*0e20*/  LDG.E.64 R10, desc[UR36][R6.64] ;  /* 0x00000024060a7981 */ /* 0x000ea8000c1e1b00 */
[----:B------:R-:W3:Y:S04]  /*0e30*/  LDG.E.64 R8, desc[UR36][R22.64] ;  /* 0x0000002416087981 */ /* 0x000ee8000c1e1b00 */
[----:B--2---:R0:W-:Y:S04]  /*0e40*/  STG.E.64 desc[UR36][R22.64], R10 ;  /* 0x0000000a16007986 */ /* 0x0041e8000c101b24 */
[----:B---3--:R2:W-:Y:S04]  /*0e50*/  STG.E.64 desc[UR36][R6.64], R8 ;  /* 0x0000000806007986 */ /* 0x0085e8000c101b24 */
[----:B------:R-:W3:Y:S04]  /*0e60*/  LDG.E.64 R14, desc[UR36][R6.64+0x8] ;  /* 0x00000824060e7981 */ /* 0x000ee8000c1e1b00 */
[----:B------:R-:W4:Y:S04]  /*0e70*/  LDG.E.64 R12, desc[UR36][R22.64+0x8] ;  /* 0x00000824160c7981 */ /* 0x000f28000c1e1b00 */
[----:B---3--:R2:W-:Y:S04]  /*0e80*/  STG.E.64 desc[UR36][R22.64+0x8], R14 ;  /* 0x0000080e16007986 */ /* 0x0085e8000c101b24 */
[----:B----4-:R2:W-:Y:S04]  /*0e90*/  STG.E.64 desc[UR36][R6.64+0x8], R12 ;  /* 0x0000080c06007986 */ /* 0x0105e8000c101b24 */
[----:B------:R-:W3:Y:S04]  /*0ea0*/  LDG.E.64 R18, desc[UR36][R6.64+0x10] ;  /* 0x0000102406127981 */ /* 0x000ee8000c1e1b00 */
[----:B------:R-:W4:Y:S04]  /*0eb0*/  LDG.E.64 R16, desc[UR36][R22.64+0x10] ;  /* 0x0000102416107981 */ /* 0x000f28000c1e1b00 */
[----:B---3--:R2:W-:Y:S04]  /*0ec0*/  STG.E.64 desc[UR36][R22.64+0x10], R18 ;  /* 0x0000101216007986 */ /* 0x0085e8000c101b24 */
[----:B----4-:R2:W-:Y:S04]  /*0ed0*/  STG.E.64 desc[UR36][R6.64+0x10], R16 ;  /* 0x0000101006007986 */ /* 0x0105e8000c101b24 */
[----:B------:R-:W3:Y:S04]  /*0ee0*/  LDG.E.64 R20, desc[UR36][R6.64+0x18] ;  /* 0x0000182406147981 */ /* 0x000ee8000c1e1b00 */
[----:B0-----:R-:W4:Y:S01]  /*0ef0*/  LDG.E.64 R10, desc[UR36][R22.64+0x18] ;  /* 0x00001824160a7981 */ /* 0x001f22000c1e1b00 */
[----:B------:R-:W-:-:S03]  /*0f00*/  VIADD R5, R5, 0x4 ;  /* 0x0000000405057836 */ /* 0x000fc60000000000 */
[----:B---3--:R2:W-:Y:S04]  /*0f10*/  STG.E.64 desc[UR36][R22.64+0x18], R20 ;  /* 0x0000181416007986 */ /* 0x0085e8000c101b24 */
[----:B----4-:R2:W-:Y:S02]  /*0f20*/  STG.E.64 desc[UR36][R6.64+0x18], R10 ;  /* 0x0000180a06007986 */ /* 0x0105e4000c101b24 */
.L_x_36:
[----:B------:R-:W-:Y:S05]  /*0f30*/  BRA.U !UP2, `(.L_x_32) ;  /* 0x000000010a3c7547 */ /* 0x000fea000b800000 */
[----:B--23--:R-:W0:Y:S01]  /*0f40*/  LDC.64 R12, c[0x0][0x388] ;  /* 0x0000e200ff0c7b82 */ /* 0x00ce220000000a00 */
[----:B-1----:R-:W-:Y:S01]  /*0f50*/  IADD3 R17, PT, PT, R4, R5, RZ ;  /* 0x0000000504117210 */ /* 0x002fe20007ffe0ff */
[----:B------:R-:W-:Y:S01]  /*0f60*/  VIADD R15, R5, UR4 ;  /* 0x00000004050f7c36 */ /* 0x000fe20008000000 */
[----:B------:R-:W-:-:S12]  /*0f70*/  UIADD3 UR5, UPT, UPT, -UR5, URZ, URZ ;  /* 0x000000ff05057290 */ /* 0x000fd8000fffe1ff */
.L_x_37:
[----:B0---4-:R-:W-:-:S04]  /*0f80*/  IMAD.WIDE R4, R15, 0x8, R12 ;  /* 0x000000080f047825 */ /* 0x011fc800078e020c */
[----:B------:R-:W-:Y:S01]  /*0f90*/  IMAD.WIDE R6, R17, 0x8, R12 ;  /* 0x0000000811067825 */ /* 0x000fe200078e020c */
[----:B------:R-:W2:Y:S04]  /*0fa0*/  LDG.E.64 R10, desc[UR36][R4.64] ;  /* 0x00000024040a7981 */ /* 0x000ea8000c1e1b00 */
[----:B------:R-:W3:Y:S01]  /*0fb0*/  LDG.E.64 R8, desc[UR36][R6.64] ;  /* 0x0000002406087981 */ /* 0x000ee2000c1e1b00 */
[----:B------:R-:W-:Y:S01]  /*0fc0*/  UIADD3 UR5, UPT, UPT, UR5, 0x1, URZ ;  /* 0x0000000105057890 */ /* 0x000fe2000fffe0ff */
[----:B------:R-:W-:Y:S01]  /*0fd0*/  IADD3 R15, PT, PT, R15, 0x1, RZ ;  /* 0x000000010f0f7810 */ /* 0x000fe20007ffe0ff */
[----:B------:R-:W-:Y:S02]  /*0fe0*/  VIADD R17, R17, 0x1 ;  /* 0x0000000111117836 */ /* 0x000fe40000000000 */
[----:B------:R-:W-:Y:S01]  /*0ff0*/  UISETP.NE.AND UP1, UPT, UR5, URZ, UPT ;  /* 0x000000ff0500728c */ /* 0x000fe2000bf25270 */
[----:B--2---:R4:W-:Y:S04]  /*1000*/  STG.E.64 desc[UR36][R6.64], R10 ;  /* 0x0000000a06007986 */ /* 0x0049e8000c101b24 */
[----:B---3--:R4:W-:Y:S04]  /*1010*/  STG.E.64 desc[UR36][R4.64], R8 ;  /* 0x0000000804007986 */ /* 0x0089e8000c101b24 */
[----:B------:R-:W-:Y:S05]  /*1020*/  BRA.U UP1, `(.L_x_37) ;  /* 0xfffffffd01d47547 */ /* 0x000fea000b83ffff */
.L_x_32:
[----:B------:R-:W5:Y:S02]  /*1030*/  LDCU UR7, c[0x0][0x3c4] ;  /* 0x00007880ff0777ac */ /* 0x000f640008000800 */
[----:B-----5:R-:W-:-:S09]  /*1040*/  UISETP.GE.AND UP1, UPT, UR7, 0x1, UPT ;  /* 0x000000010700788c */ /* 0x020fd2000bf26270 */
[----:B------:R-:W-:Y:S05]  /*1050*/  BRA.U !UP1, `(.L_x_38) ;  /* 0x0000000909b07547 */ /* 0x000fea000b800000 */
[----:B------:R-:W5:Y:S01]  /*1060*/  LDCU UR4, c[0x0][0x3ac] ;  /* 0x00007580ff0477ac */ /* 0x000f620008000800 */
[----:B01--4-:R-:W-:Y:S01]  /*1070*/  IMAD R4, R0, UR7, RZ ;  /* 0x0000000700047c24 */ /* 0x013fe2000f8e02ff */
[----:B------:R-:W-:Y:S01]  /*1080*/  MOV R5, RZ ;  /* 0x000000ff00057202 */ /* 0x000fe20000000f00 */
[----:B------:R-:W-:Y:S02]  /*1090*/  UISETP.GE.U32.AND UP1, UPT, UR7, 0x10, UPT ;  /* 0x000000100700788c */ /* 0x000fe4000bf26070 */
[----:B-----5:R-:W-:-:S07]  /*10a0*/  UIMAD UR4, UR4, UR7, URZ ;  /* 0x00000007040472a4 */ /* 0x020fce000f8e02ff */
[----:B------:R-:W-:Y:S05]  /*10b0*/  BRA.U !UP1, `(.L_x_39) ;  /* 0x0000000509447547 */ /* 0x000fea000b800000 */
[----:B------:R-:W0:Y:S01]  /*10c0*/  LDCU.64 UR10, c[0x0][0x3c8] ;  /* 0x00007900ff0a77ac */ /* 0x000e220008000a00 */
[----:B------:R-:W-:Y:S01]  /*10d0*/  IMAD.U32 R5, RZ, RZ, UR4 ;  /* 0x00000004ff057e24 */ /* 0x000fe2000f8e00ff */
[----:B--23--:R-:W-:Y:S01]  /*10e0*/  MOV R13, R4 ;  /* 0x00000004000d7202 */ /* 0x00cfe20000000f00 */
[----:B------:R-:W-:Y:S02]  /*10f0*/  ULOP3.LUT UR9, UR7, 0x7ffffff0, URZ, 0xc0, !UPT ;  /* 0x7ffffff007097892 */ /* 0x000fe4000f8ec0ff */
[----:B0-----:R-:W-:Y:S02]  /*1100*/  UIADD3 UR5, UP1, UPT, UR10, 0x40, URZ ;  /* 0x000000400a057890 */ /* 0x001fe4000ff3e0ff */
[----:B------:R-:W-:Y:S02]  /*1110*/  UIADD3 UR10, UPT, UPT, -UR9, URZ, URZ ;  /* 0x000000ff090a7290 */ /* 0x000fe4000fffe1ff */
[----:B------:R-:W-:Y:S02]  /*1120*/  UIADD3.X UR6, UPT, UPT, URZ, UR11, URZ, UP1, !UPT ;  /* 0x0000000bff067290 */ /* 0x000fe40008ffe4ff */
[----:B------:R-:W-:-:S04]  /*1130*/  IMAD.U32 R6, RZ, RZ, UR5 ;  /* 0x00000005ff067e24 */ /* 0x000fc8000f8e00ff */
[----:B------:R-:W-:-:S07]  /*1140*/  MOV R7, UR6 ;  /* 0x0000000600077c02 */ /* 0x000fce0008000f00 */
.L_x_40:
[----:B-1----:R-:W-:-:S04]  /*1150*/  IMAD.WIDE R10, R5, 0x8, R6 ;  /* 0x00000008050a7825 */ /* 0x002fc800078e0206 */
[C---:B------:R-:W-:Y:S01]  /*1160*/  IMAD.WIDE R8, R13.reuse, 0x8, R6 ;  /* 0x000000080d087825 */ /* 0x040fe200078e0206 */
        /* <DEDUP_REMOVED lines=24> */
[----:B------:R-:W2:Y:S04]  /*12f0*/  LDG.E.64 R24, desc[UR36][R10.64+-0x10] ;  /* 0xfffff0240a187981 */ /* 0x000ea8000c1e1b00 */
[----:B------:R-:W3:Y:S04]  /*1300*/  LDG.E.64 R22, desc[UR36][R8.64+-0x10] ;  /* 0xfffff02408167981 */ /* 0x000ee8000c1e1b00 */
[----:B--2---:R2:W-:Y:S04]  /*1310*/  STG.E.64 desc[UR36][R8.64+-0x10], R24 ;  /* 0xfffff01808007986 */ /* 0x0045e8000c101b24 */
[----:B---3--:R3:W-:Y:S04]  /*1320*/  STG.E.64 desc[UR36][R10.64+-0x10], R22 ;  /* 0xfffff0160a007986 */ /* 0x0087e8000c101b24 */
[----:B0-----:R-:W4:Y:S04]  /*1330*/  LDG.E.64 R26, desc[UR36][R10.64+-0x8] ;  /* 0xfffff8240a1a7981 */ /* 0x001f28000c1e1b00 */
[----:B------:R-:W5:Y:S04]  /*1340*/  LDG.E.64 R16, desc[UR36][R8.64+-0x8] ;  /* 0xfffff82408107981 */ /* 0x000f68000c1e1b00 */
[----:B----4-:R0:W-:Y:S04]  /*1350*/  STG.E.64 desc[UR36][R8.64+-0x8], R26 ;  /* 0xfffff81a08007986 */ /* 0x0101e8000c101b24 */
[----:B-----5:R4:W-:Y:S04]  /*1360*/  STG.E.64 desc[UR36][R10.64+-0x8], R16 ;  /* 0xfffff8100a007986 */ /* 0x0209e8000c101b24 */
[----:B-1----:R-:W5:Y:S04]  /*1370*/  LDG.E.64 R28, desc[UR36][R10.64] ;  /* 0x000000240a1c7981 */ /* 0x002f68000c1e1b00 */
[----:B------:R-:W2:Y:S04]  /*1380*/  LDG.E.64 R14, desc[UR36][R8.64] ;  /* 0x00000024080e7981 */ /* 0x000ea8000c1e1b00 */
[----:B-----5:R1:W-:Y:S04]  /*1390*/  STG.E.64 desc[UR36][R8.64], R28 ;  /* 0x0000001c08007986 */ /* 0x0203e8000c101b24 */
[----:B--2---:R2:W-:Y:S04]  /*13a0*/  STG.E.64 desc[UR36][R10.64], R14 ;  /* 0x0000000e0a007986 */ /* 0x0045e8000c101b24 */
[----:B------:R-:W5:Y:S04]  /*13b0*/  LDG.E.64 R20, desc[UR36][R10.64+0x8] ;  /* 0x000008240a147981 */ /* 0x000f68000c1e1b00 */
[----:B------:R-:W3:Y:S04]  /*13c0*/  LDG.E.64 R18, desc[UR36][R8.64+0x8] ;  /* 0x0000082408127981 */ /* 0x000ee8000c1e1b00 */
[----:B-----5:R5:W-:Y:S04]  /*13d0*/  STG.E.64 desc[UR36][R8.64+0x8], R20 ;  /* 0x0000081408007986 */ /* 0x020be8000c101b24 */
[----:B---3--:R3:W-:Y:S04]  /*13e0*/  STG.E.64 desc[UR36][R10.64+0x8], R18 ;  /* 0x000008120a007986 */ /* 0x0087e8000c101b24 */
[----:B------:R-:W4:Y:S04]  /*13f0*/  LDG.E.64 R24, desc[UR36][R10.64+0x10] ;  /* 0x000010240a187981 */ /* 0x000f28000c1e1b00 */
[----:B------:R-:W2:Y:S04]  /*1400*/  LDG.E.64 R22, desc[UR36][R8.64+0x10] ;  /* 0x0000102408167981 */ /* 0x000ea8000c1e1b00 */
[----:B----4-:R4:W-:Y:S04]  /*1410*/  STG.E.64 desc[UR36][R8.64+0x10], R24 ;  /* 0x0000101808007986 */ /* 0x0109e8000c101b24 */
[----:B--2---:R2:W-:Y:S04]  /*1420*/  STG.E.64 desc[UR36][R10.64+0x10], R22 ;  /* 0x000010160a007986 */ /* 0x0045e8000c101b24 */
[----:B0-----:R-:W5:Y:S04]  /*1430*/  LDG.E.64 R26, desc[UR36][R10.64+0x18] ;  /* 0x000018240a1a7981 */ /* 0x001f68000c1e1b00 */
[----:B------:R-:W3:Y:S04]  /*1440*/  LDG.E.64 R16, desc[UR36][R8.64+0x18] ;  /* 0x0000182408107981 */ /* 0x000ee8000c1e1b00 */
[----:B-----5:R0:W-:Y:S04]  /*1450*/  STG.E.64 desc[UR36][R8.64+0x18], R26 ;  /* 0x0000181a08007986 */ /* 0x0201e8000c101b24 */
[----:B---3--:R3:W-:Y:S04]  /*1460*/  STG.E.64 desc[UR36][R10.64+0x18], R16 ;  /* 0x000018100a007986 */ /* 0x0087e8000c101b24 */
[----:B-1----:R-:W5:Y:S04]  /*1470*/  LDG.E.64 R28, desc[UR36][R10.64+0x20] ;  /* 0x000020240a1c7981 */ /* 0x002f68000c1e1b00 */
[----:B------:R-:W4:Y:S04]  /*1480*/  LDG.E.64 R14, desc[UR36][R8.64+0x20] ;  /* 0x00002024080e7981 */ /* 0x000f28000c1e1b00 */
[----:B-----5:R1:W-:Y:S04]  /*1490*/  STG.E.64 desc[UR36][R8.64+0x20], R28 ;  /* 0x0000201c08007986 */ /* 0x0203e8000c101b24 */
[----:B----4-:R1:W-:Y:S04]  /*14a0*/  STG.E.64 desc[UR36][R10.64+0x20], R14 ;  /* 0x0000200e0a007986 */ /* 0x0103e8000c101b24 */
[----:B------:R-:W4:Y:S04]  /*14b0*/  LDG.E.64 R20, desc[UR36][R10.64+0x28] ;  /* 0x000028240a147981 */ /* 0x000f28000c1e1b00 */
[----:B------:R-:W5:Y:S04]  /*14c0*/  LDG.E.64 R18, desc[UR36][R8.64+0x28] ;  /* 0x0000282408127981 */ /* 0x000f68000c1e1b00 */
[----:B----4-:R1:W-:Y:S04]  /*14d0*/  STG.E.64 desc[UR36][R8.64+0x28], R20 ;  /* 0x0000281408007986 */ /* 0x0103e8000c101b24 */
[----:B-----5:R1:W-:Y:S04]  /*14e0*/  STG.E.64 desc[UR36][R10.64+0x28], R18 ;  /* 0x000028120a007986 */ /* 0x0203e8000c101b24 */
[----:B------:R-:W4:Y:S04]  /*14f0*/  LDG.E.64 R24, desc[UR36][R10.64+0x30] ;  /* 0x000030240a187981 */ /* 0x000f28000c1e1b00 */
[----:B--2---:R-:W2:Y:S04]  /*1500*/  LDG.E.64 R22, desc[UR36][R8.64+0x30] ;  /* 0x0000302408167981 */ /* 0x004ea8000c1e1b00 */
[----:B----4-:R1:W-:Y:S04]  /*1510*/  STG.E.64 desc[UR36][R8.64+0x30], R24 ;  /* 0x0000301808007986 */ /* 0x0103e8000c101b24 */
[----:B--2---:R1:W-:Y:S04]  /*1520*/  STG.E.64 desc[UR36][R10.64+0x30], R22 ;  /* 0x000030160a007986 */ /* 0x0043e8000c101b24 */
[----:B0-----:R-:W2:Y:S04]  /*1530*/  LDG.E.64 R26, desc[UR36][R10.64+0x38] ;  /* 0x000038240a1a7981 */ /* 0x001ea8000c1e1b00 */
[----:B---3--:R-:W3:Y:S01]  /*1540*/  LDG.E.64 R16, desc[UR36][R8.64+0x38] ;  /* 0x0000382408107981 */ /* 0x008ee2000c1e1b00 */
[----:B------:R-:W-:Y:S01]  /*1550*/  UIADD3 UR10, UPT, UPT, UR10, 0x10, URZ ;  /* 0x000000100a0a7890 */ /* 0x000fe2000fffe0ff */
[----:B------:R-:W-:Y:S01]  /*1560*/  VIADD R13, R13, 0x10 ;  /* 0x000000100d0d7836 */ /* 0x000fe20000000000 */
[----:B------:R-:W-:-:S02]  /*1570*/  IADD3 R5, PT, PT, R5, 0x10, RZ ;  /* 0x0000001005057810 */ /* 0x000fc40007ffe0ff */
[----:B------:R-:W-:Y:S01]  /*1580*/  UISETP.NE.AND UP1, UPT, UR10, URZ, UPT ;  /* 0x000000ff0a00728c */ /* 0x000fe2000bf25270 */
[----:B--2---:R1:W-:Y:S04]  /*1590*/  STG.E.64 desc[UR36][R8.64+0x38], R26 ;  /* 0x0000381a08007986 */ /* 0x0043e8000c101b24 */
[----:B---3--:R1:W-:Y:S04]  /*15a0*/  STG.E.64 desc[UR36][R10.64+0x38], R16 ;  /* 0x000038100a007986 */ /* 0x0083e8000c101b24 */
[----:B------:R-:W-:Y:S05]  /*15b0*/  BRA.U UP1, `(.L_x_40) ;  /* 0xfffffff901e47547 */ /* 0x000fea000b83ffff */
[----:B------:R-:W-:-:S07]  /*15c0*/  IMAD.U32 R5, RZ, RZ, UR9 ;  /* 0x00000009ff057e24 */ /* 0x000fce000f8e00ff */
.L_x_39:
[----:B------:R-:W-:-:S09]  /*15d0*/  ULOP3.LUT UP1, UR5, UR7, 0xf, URZ, 0xc0, !UPT ;  /* 0x0000000f07057892 */ /* 0x000fd2000f82c0ff */
[----:B------:R-:W-:Y:S05]  /*15e0*/  BRA.U !UP1, `(.L_x_38) ;  /* 0x00000005094c7547 */ /* 0x000fea000b800000 */
[----:B------:R-:W-:Y:S02]  /*15f0*/  UISETP.GE.U32.AND UP1, UPT, UR5, 0x8, UPT ;  /* 0x000000080500788c */ /* 0x000fe4000bf26070 */
[----:B------:R-:W-:-:S07]  /*1600*/  ULOP3.LUT UP2, UR6, UR7, 0x7, URZ, 0xc0, !UPT ;  /* 0x0000000707067892 */ /* 0x000fce000f84c0ff */
[----:B------:R-:W-:Y:S05]  /*1610*/  BRA.U !UP1, `(.L_x_41) ;  /* 0x0000000109987547 */ /* 0x000fea000b800000 */
[----:B--23--:R-:W0:Y:S01]  /*1620*/  LDC.64 R6, c[0x0][0x3c8] ;  /* 0x0000f200ff067b82 */ /* 0x00ce220000000a00 */
        /* <DEDUP_REMOVED lines=24> */
[----:B------:R-:W3:Y:S04]  /*17b0*/  LDG.E.64 R16, desc[UR36][R8.64+0x28] ;  /* 0x0000282408107981 */ /* 0x000ee8000c1e1b00 */
[----:B------:R-:W4:Y:S04]  /*17c0*/  LDG.E.64 R14, desc[UR36][R6.64+0x28] ;  /* 0x00002824060e7981 */ /* 0x000f28000c1e1b00 */
[----:B---3--:R1:W-:Y:S04]  /*17d0*/  STG.E.64 desc[UR36][R6.64+0x28], R16 ;  /* 0x0000281006007986 */ /* 0x0083e8000c101b24 */
[----:B----4-:R1:W-:Y:S04]  /*17e0*/  STG.E.64 desc[UR36][R8.64+0x28], R14 ;  /* 0x0000280e08007986 */ /* 0x0103e8000c101b24 */
[----:B------:R-:W3:Y:S04]  /*17f0*/  LDG.E.64 R20, desc[UR36][R8.64+0x30] ;  /* 0x0000302408147981 */ /* 0x000ee8000c1e1b00 */
[----:B-----5:R-:W4:Y:S04]  /*1800*/  LDG.E.64 R18, desc[UR36][R6.64+0x30] ;  /* 0x0000302406127981 */ /* 0x020f28000c1e1b00 */
[----:B---3--:R1:W-:Y:S04]  /*1810*/  STG.E.64 desc[UR36][R6.64+0x30], R20 ;  /* 0x0000301406007986 */ /* 0x0083e8000c101b24 */
[----:B----4-:R1:W-:Y:S04]  /*1820*/  STG.E.64 desc[UR36][R8.64+0x30], R18 ;  /* 0x0000301208007986 */ /* 0x0103e8000c101b24 */
[----:B0-----:R-:W3:Y:S04]  /*1830*/  LDG.E.64 R22, desc[UR36][R8.64+0x38] ;  /* 0x0000382408167981 */ /* 0x001ee8000c1e1b00 */
[----:B--2---:R-:W2:Y:S01]  /*1840*/  LDG.E.64 R12, desc[UR36][R6.64+0x38] ;  /* 0x00003824060c7981 */ /* 0x004ea2000c1e1b00 */
[----:B------:R-:W-:-:S03]  /*1850*/  IADD3 R5, PT, PT, R5, 0x8, RZ ;  /* 0x0000000805057810 */ /* 0x000fc60007ffe0ff */
[----:B---3--:R1:W-:Y:S04]  /*1860*/  STG.E.64 desc[UR36][R6.64+0x38], R22 ;  /* 0x0000381606007986 */ /* 0x0083e8000c101b24 */
[----:B--2---:R1:W-:Y:S02]  /*1870*/  STG.E.64 desc[UR36][R8.64+0x38], R12 ;  /* 0x0000380c08007986 */ /* 0x0043e4000c101b24 */
.L_x_41:
[----:B------:R-:W-:Y:S05]  /*1880*/  BRA.U !UP2, `(.L_x_38) ;  /* 0x000000010aa47547 */ /* 0x000fea000b800000 */
[----:B------:R-:W-:Y:S02]  /*1890*/  UISETP.GE.U32.AND UP1, UPT, UR6, 0x4, UPT ;  /* 0x000000040600788c */ /* 0x000fe4000bf26070 */
[----:B------:R-:W-:-:S07]  /*18a0*/  ULOP3.LUT UP2, UR5, UR7, 0x3, URZ, 0xc0, !UPT ;  /* 0x0000000307057892 */ /* 0x000fce000f84c0ff */
[----:B------:R-:W-:Y:S05]  /*18b0*/  BRA.U !UP1, `(.L_x_42) ;  /* 0x0000000109587547 */ /* 0x000fea000b800000 */
[----:B-123--:R-:W0:Y:S01]  /*18c0*/  LDC.64 R8, c[0x0][0x3c8] ;  /* 0x0000f200ff087b82 */ /* 0x00ee220000000a00 */
        /* <DEDUP_REMOVED lines=18> */
[----:B------:R-:W-:-:S03]  /*19f0*/  VIADD R5, R5, 0x4 ;  /* 0x0000000405057836 */ /* 0x000fc60000000000 */
[----:B--2---:R4:W-:Y:S04]  /*1a00*/  STG.E.64 desc[UR36][R22.64+0x18], R20 ;  /* 0x0000181416007986 */ /* 0x0049e8000c101b24 */
[----:B---3--:R4:W-:Y:S02]  /*1a10*/  STG.E.64 desc[UR36][R6.64+0x18], R10 ;  /* 0x0000180a06007986 */ /* 0x0089e4000c101b24 */
.L_x_42:
[----:B------:R-:W-:Y:S05]  /*1a20*/  BRA.U !UP2, `(.L_x_38) ;  /* 0x000000010a3c7547 */ /* 0x000fea000b800000 */
[----:B-1234-:R-:W0:Y:S01]  /*1a30*/  LDC.64 R12, c[0x0][0x3c8] ;  /* 0x0000f200ff0c7b82 */ /* 0x01ee220000000a00 */
[----:B------:R-:W-:Y:S01]  /*1a40*/  IADD3 R17, PT, PT, R4, R5, RZ ;  /* 0x0000000504117210 */ /* 0x000fe20007ffe0ff */
[----:B------:R-:W-:Y:S01]  /*1a50*/  VIADD R15, R5, UR4 ;  /* 0x00000004050f7c36 */ /* 0x000fe20008000000 */
[----:B------:R-:W-:-:S12]  /*1a60*/  UIADD3 UR5, UPT, UPT, -UR5, URZ, URZ ;  /* 0x000000ff05057290 */ /* 0x000fd8000fffe1ff */
.L_x_43:
[----:B0-----:R-:W-:-:S04]  /*1a70*/  IMAD.WIDE R4, R15, 0x8, R12 ;  /* 0x000000080f047825 */ /* 0x001fc800078e020c */
        /* <DEDUP_REMOVED lines=10> */
.L_x_38:
[----:B-1234-:R-:W1:Y:S01]  /*1b20*/  LDC R23, c[0x0][0x3ac] ;  /* 0x0000eb00ff177b82 */ /* 0x01ee620000000800 */
[----:B------:R-:W2:Y:S07]  /*1b30*/  LDCU UR4, c[0x0][0x3b8] ;  /* 0x00007700ff0477ac */ /* 0x000eae0008000800 */
[----:B0-----:R-:W1:Y:S08]  /*1b40*/  LDC.64 R4, c[0x0][0x398] ;  /* 0x0000e600ff047b82 */ /* 0x001e700000000a00 */
[----:B------:R-:W0:Y:S01]  /*1b50*/  LDC.64 R8, c[0x0][0x3b0] ;  /* 0x0000ec00ff087b82 */ /* 0x000e220000000a00 */
[----:B-1----:R-:W-:-:S04]  /*1b60*/  IMAD.WIDE R6, R23, 0x4, R4 ;  /* 0x0000000417067825 */ /* 0x002fc800078e0204 */
[----:B------:R-:W-:Y:S01]  /*1b70*/  IMAD.WIDE R4, R0, 0x4, R4 ;  /* 0x0000000400047825 */ /* 0x000fe200078e0204 */
[----:B------:R-:W3:Y:S04]  /*1b80*/  LDG.E R21, desc[UR36][R6.64] ;  /* 0x0000002406157981 */ /* 0x000ee8000c1e1900 */
[----:B------:R-:W4:Y:S01]  /*1b90*/  LDG.E R11, desc[UR36][R4.64] ;  /* 0x00000024040b7981 */ /* 0x000f22000c1e1900 */
[----:B--2---:R-:W-:-:S03]  /*1ba0*/  UIADD3 UR4, UPT, UPT, UR4, -0x1, URZ ;  /* 0xffffffff04047890 */ /* 0x004fc6000fffe0ff */
[----:B---3--:R1:W-:Y:S04]  /*1bb0*/  STG.E desc[UR36][R4.64], R21 ;  /* 0x0000001504007986 */ /* 0x0083e8000c101924 */
[----:B----4-:R1:W-:Y:S04]  /*1bc0*/  STG.E desc[UR36][R6.64], R11 ;  /* 0x0000000b06007986 */ /* 0x0103e8000c101924 */
[----:B------:R-:W2:Y:S04]  /*1bd0*/  LDG.E.128 R12, desc[UR36][R2.64] ;  /* 0x00000024020c7981 */ /* 0x000ea8000c1e1d00 */
[----:B------:R-:W3:Y:S01]  /*1be0*/  LDG.E.128 R16, desc[UR36][R2.64+0x10] ;  /* 0x0000102402107981 */ /* 0x000ee2000c1e1d00 */
[C---:B------:R-:W-:Y:S01]  /*1bf0*/  ISETP.NE.AND P0, PT, R23.reuse, UR4, PT ;  /* 0x0000000417007c0c */ /* 0x040fe2000bf05270 */
[----:B0-----:R-:W-:-:S05]  /*1c00*/  IMAD.WIDE R8, R23, 0x20, R8 ;  /* 0x0000002017087825 */ /* 0x001fca00078e0208 */
[----:B--2---:R1:W-:Y:S04]  /*1c10*/  STG.E.128 desc[UR36][R8.64], R12 ;  /* 0x0000000c08007986 */ /* 0x0043e8000c101d24 */
[----:B---3--:R1:W-:Y:S03]  /*1c20*/  STG.E.128 desc[UR36][R8.64+0x10], R16 ;  /* 0x0000101008007986 */ /* 0x0083e6000c101d24 */
[----:B------:R-:W-:Y:S05]  /*1c30*/  @P0 EXIT ;  /* 0x000000000000094d */ /* 0x000fea0003800000 */
[----:B------:R-:W-:Y:S05]  /*1c40*/  BRA.U !UP0, `(.L_x_44) ;  /* 0x0000000508f87547 */ /* 0x000fea000b800000 */
[----:B------:R-:W0:Y:S01]  /*1c50*/  LDCU UR4, c[0x0][0x3bc] ;  /* 0x00007780ff0477ac */ /* 0x000e220008000800 */
[----:B------:R-:W-:Y:S01]  /*1c60*/  HFMA2 R0, -RZ, RZ, 0, 0 ;  /* 0x00000000ff007431 */ /* 0x000fe200000001ff */
[----:B------:R-:W2:Y:S01]  /*1c70*/  LDCU UR5, c[0x0][0x3a8] ;  /* 0x00007500ff0577ac */ /* 0x000ea20008000800 */
[----:B------:R-:W-:Y:S02]  /*1c80*/  UISETP.GE.U32.AND UP1, UPT, UR8, 0x10, UPT ;  /* 0x000000100800788c */ /* 0x000fe4000bf26070 */
[----:B------:R-:W-:-:S04]  /*1c90*/  ULOP3.LUT UR9, UR8, 0xf, URZ, 0xc0, !UPT ;  /* 0x0000000f08097892 */ /* 0x000fc8000f8ec0ff */
[----:B------:R-:W-:Y:S02]  /*1ca0*/  UISETP.NE.AND UP0, UPT, UR9, URZ, UPT ;  /* 0x000000ff0900728c */ /* 0x000fe4000bf05270 */
[----:B0-----:R-:W-:Y:S02]  /*1cb0*/  UIMAD UR4, UR8, UR4, URZ ;  /* 0x00000004080472a4 */ /* 0x001fe4000f8e02ff */
[----:B--2---:R-:W-:Y:S01]  /*1cc0*/  UIMAD UR5, UR8, UR5, URZ ;  /* 0x00000005080572a4 */ /* 0x004fe2000f8e02ff */
[----:B------:R-:W-:Y:S11]  /*1cd0*/  BRA.U !UP1, `(.L_x_45) ;  /* 0x0000000109d87547 */ /* 0x000ff6000b800000 */
[----:B------:R-:W0:Y:S01]  /*1ce0*/  LDCU.64 UR6, c[0x0][0x390] ;  /* 0x00007200ff0677ac */ /* 0x000e220008000a00 */
[----:B-1----:R-:W-:Y:S01]  /*1cf0*/  IMAD.U32 R6, RZ, RZ, UR5 ;  /* 0x00000005ff067e24 */ /* 0x002fe2000f8e00ff */
[----:B------:R-:W-:Y:S01]  /*1d00*/  MOV R7, UR4 ;  /* 0x0000000400077c02 */ /* 0x000fe20008000f00 */
[----:B------:R-:W1:Y:S01]  /*1d10*/  LDCU.64 UR10, c[0x0][0x388] ;  /* 0x00007100ff0a77ac */ /* 0x000e620008000a00 */
[----:B------:R-:W-:-:S04]  /*1d20*/  ULOP3.LUT UR13, UR8, 0x7ffffff0, URZ, 0xc0, !UPT ;  /* 0x7ffffff0080d7892 */ /* 0x000fc8000f8ec0ff */
[----:B------:R-:W-:Y:S02]  /*1d30*/  UIADD3 UR12, UPT, UPT, -UR13, URZ, URZ ;  /* 0x000000ff0d0c7290 */ /* 0x000fe4000fffe1ff */
[----:B------:R-:W-:Y:S01]  /*1d40*/  IMAD.U32 R0, RZ, RZ, UR13 ;  /* 0x0000000dff007e24 */ /* 0x000fe2000f8e00ff */
[----:B0-----:R-:W-:Y:S02]  /*1d50*/  UIADD3 UR6, UP1, UPT, UR6, 0x40, URZ ;  /* 0x0000004006067890 */ /* 0x001fe4000ff3e0ff */
[----:B-1----:R-:W-:Y:S02]  /*1d60*/  UIADD3 UR10, UP2, UPT, UR10, 0x40, URZ ;  /* 0x000000400a0a7890 */ /* 0x002fe4000ff5e0ff */
[----:B------:R-:W-:Y:S02]  /*1d70*/  UIADD3.X UR7, UPT, UPT, URZ, UR7, URZ, UP1, !UPT ;  /* 0x00000007ff077290 */ /* 0x000fe40008ffe4ff */
[----:B------:R-:W-:-:S12]  /*1d80*/  UIADD3.X UR11, UPT, UPT, URZ, UR11, URZ, UP2, !UPT ;  /* 0x0000000bff0b7290 */ /* 0x000fd800097fe4ff */
.L_x_46:
[----:B------:R-:W-:Y:S01]  /*1d90*/  MOV R4, UR6 ;  /* 0x0000000600047c02 */ /* 0x000fe20008000f00 */
[----:B------:R-:W-:-:S04]  /*1da0*/  IMAD.U32 R5, RZ, RZ, UR7 ;  /* 0x00000007ff057e24 */ /* 0x000fc8000f8e00ff */
[----:B------:R-:W-:-:S05]  /*1db0*/  IMAD.WIDE R4, R7, 0x8, R4 ;  /* 0x0000000807047825 */ /* 0x000fca00078e0204 */
[----:B----4-:R-:W2:Y:S01]  /*1dc0*/  LDG.E.64 R8, desc[UR36][R4.64+-0x40] ;  /* 0xffffc02404087981 */ /* 0x010ea2000c1e1b00 */
[----:B------:R-:W-:Y:S01]  /*1dd0*/  MOV R2, UR10 ;  /* 0x0000000a00027c02 */ /* 0x000fe20008000f00 */
[----:B------:R-:W-:-:S04]  /*1de0*/  IMAD.U32 R3, RZ, RZ, UR11 ;  /* 0x0000000bff037e24 */ /* 0x000fc8000f8e00ff */
[----:B------:R-:W-:-:S05]  /*1df0*/  IMAD.WIDE R2, R6, 0x8, R2 ;  /* 0x0000000806027825 */ /* 0x000fca00078e0202 */
[----:B--2---:R0:W-:Y:S04]  /*1e00*/  STG.E.64 desc[UR36][R2.64+-0x40], R8 ;  /* 0xffffc00802007986 */ /* 0x0041e8000c101b24 */
[----:B------:R-:W2:Y:S04]  /*1e10*/  LDG.E.64 R10, desc[UR36][R4.64+-0x38] ;  /* 0xffffc824040a7981 */ /* 0x000ea8000c1e1b00 */
[----:B--2---:R1:W-:Y:S04]  /*1e20*/  STG.E.64 desc[UR36][R2.64+-0x38], R10 ;  /* 0xffffc80a02007986 */ /* 0x0043e8000c101b24 */
[----:B------:R-:W2:Y:S04]  /*1e30*/  LDG.E.64 R12, desc[UR36][R4.64+-0x30] ;  /* 0xffffd024040c7981 */ /* 0x000ea8000c1e1b00 */
[----:B--2---:R2:W-:Y:S04]  /*1e40*/  STG.E.64 desc[UR36][R2.64+-0x30], R12 ;  /* 0xffffd00c02007986 */ /* 0x0045e8000c101b24 */
[----:B------:R-:W3:Y:S04]  /*1e50*/  LDG.E.64 R14, desc[UR36][R4.64+-0x28] ;  /* 0xffffd824040e7981 */ /* 0x000ee8000c1e1b00 */
[----:B---3--:R3:W-:Y:S04]  /*1e60*/  STG.E.64 desc[UR36][R2.64+-0x28], R14 ;  /* 0xffffd80e02007986 */ /* 0x0087e8000c101b24 */
[----:B------:R-:W4:Y:S04]  /*1e70*/  LDG.E.64 R16, desc[UR36][R4.64+-0x20] ;  /* 0xffffe02404107981 */ /* 0x000f28000c1e1b00 */
[----:B----4-:R4:W-:Y:S04]  /*1e80*/  STG.E.64 desc[UR36][R2.64+-0x20], R16 ;  /* 0xffffe01002007986 */ /* 0x0109e8000c101b24 */
[----:B------:R-:W5:Y:S04]  /*1e90*/  LDG.E.64 R18, desc[UR36][R4.64+-0x18] ;  /* 0xffffe82404127981 */ /* 0x000f68000c1e1b00 */
[----:B-----5:R5:W-:Y:S04]  /*1ea0*/  STG.E.64 desc[UR36][R2.64+-0x18], R18 ;  /* 0xffffe81202007986 */ /* 0x020be8000c101b24 */
[----:B0-----:R-:W2:Y:S04]  /*1eb0*/  LDG.E.64 R8, desc[UR36][R4.64+-0x10] ;  /* 0xfffff02404087981 */ /* 0x001ea8000c1e1b00 */
[----:B--2---:R0:W-:Y:S04]  /*1ec0*/  STG.E.64 desc[UR36][R2.64+-0x10], R8 ;  /* 0xfffff00802007986 */ /* 0x0041e8000c101b24 */
[----:B-1----:R-:W2:Y:S04]  /*1ed0*/  LDG.E.64 R10, desc[UR36][R4.64+-0x8] ;  /* 0xfffff824040a7981 */ /* 0x002ea8000c1e1b00 */
[----:B--2---:R1:W-:Y:S04]  /*1ee0*/  STG.E.64 desc[UR36][R2.64+-0x8], R10 ;  /* 0xfffff80a02007986 */ /* 0x0043e8000c101b24 */
[----:B------:R-:W2:Y:S04]  /*1ef0*/  LDG.E.64 R12, desc[UR36][R4.64] ;  /* 0x00000024040c7981 */ /* 0x000ea8000c1e1b00 */
[----:B--2---:R2:W-:Y:S04]  /*1f00*/  STG.E.64 desc[UR36][R2.64], R12 ;  /* 0x0000000c02007986 */ /* 0x0045e8000c101b24 */
[----:B---3--:R-:W3:Y:S04]  /*1f10*/  LDG.E.64 R14, desc[UR36][R4.64+0x8] ;  /* 0x00000824040e7981 */ /* 0x008ee8000c1e1b00 */
[----:B---3--:R3:W-:Y:S04]  /*1f20*/  STG.E.64 desc[UR36][R2.64+0x8], R14 ;  /* 0x0000080e02007986 */ /* 0x0087e8000c101b24 */
[----:B----4-:R-:W4:Y:S04]  /*1f30*/  LDG.E.64 R16, desc[UR36][R4.64+0x10] ;  /* 0x0000102404107981 */ /* 0x010f28000c1e1b00 */
[----:B----4-:R4:W-:Y:S04]  /*1f40*/  STG.E.64 desc[UR36][R2.64+0x10], R16 ;  /* 0x0000101002007986 */ /* 0x0109e8000c101b24 */
[----:B-----5:R-:W5:Y:S04]  /*1f50*/  LDG.E.64 R18, desc[UR36][R4.64+0x18] ;  /* 0x0000182404127981 */ /* 0x020f68000c1e1b00 */
[----:B-----5:R4:W-:Y:S04]  /*1f60*/  STG.E.64 desc[UR36][R2.64+0x18], R18 ;  /* 0x0000181202007986 */ /* 0x0209e8000c101b24 */
[----:B0-----:R-:W5:Y:S04]  /*1f70*/  LDG.E.64 R8, desc[UR36][R4.64+0x20] ;  /* 0x0000202404087981 */ /* 0x001f68000c1e1b00 */
[----:B-----5:R4:W-:Y:S04]  /*1f80*/  STG.E.64 desc[UR36][R2.64+0x20], R8 ;  /* 0x0000200802007986 */ /* 0x0209e8000c101b24 */
[----:B-1----:R-:W5:Y:S04]  /*1f90*/  LDG.E.64 R10, desc[UR36][R4.64+0x28] ;  /* 0x00002824040a7981 */ /* 0x002f68000c1e1b00 */
[----:B-----5:R4:W-:Y:S04]  /*1fa0*/  STG.E.64 desc[UR36][R2.64+0x28], R10 ;  /* 0x0000280a02007986 */ /* 0x0209e8000c101b24 */
[----:B--2---:R-:W2:Y:S04]  /*1fb0*/  LDG.E.64 R12, desc[UR36][R4.64+0x30] ;  /* 0x00003024040c7981 */ /* 0x004ea8000c1e1b00 */
[----:B--2---:R4:W-:Y:S04]  /*1fc0*/  STG.E.64 desc[UR36][R2.64+0x30], R12 ;  /* 0x0000300c02007986 */ /* 0x0049e8000c101b24 */
[----:B---3--:R-:W2:Y:S01]  /*1fd0*/  LDG.E.64 R14, desc[UR36][R4.64+0x38] ;  /* 0x00003824040e7981 */ /* 0x008ea2000c1e1b00 */
[----:B------:R-:W-:Y:S01]  /*1fe0*/  UIADD3 UR12, UPT, UPT, UR12, 0x10, URZ ;  /* 0x000000100c0c7890 */ /* 0x000fe2000fffe0ff */
[----:B------:R-:W-:Y:S01]  /*1ff0*/  IADD3 R7, PT, PT, R7, 0x10, RZ ;  /* 0x0000001007077810 */ /* 0x000fe20007ffe0ff */
[----:B------:R-:W-:-:S02]  /*2000*/  VIADD R6, R6, 0x10 ;  /* 0x0000001006067836 */ /* 0x000fc40000000000 */
[----:B------:R-:W-:Y:S01]  /*2010*/  UISETP.NE.AND UP1, UPT, UR12, URZ, UPT ;  /* 0x000000ff0c00728c */ /* 0x000fe2000bf25270 */
[----:B--2---:R4:W-:Y:S08]  /*2020*/  STG.E.64 desc[UR36][R2.64+0x38], R14 ;  /* 0x0000380e02007986 */ /* 0x0049f0000c101b24 */
[----:B------:R-:W-:Y:S05]  /*2030*/  BRA.U UP1, `(.L_x_46) ;  /* 0xfffffffd01547547 */ /* 0x000fea000b83ffff */
.L_x_45:
[----:B------:R-:W-:Y:S05]  /*2040*/  BRA.U !UP0, `(.L_x_44) ;  /* 0x0000000108f87547 */ /* 0x000fea000b800000 */
[----:B------:R-:W-:Y:S02]  /*2050*/  UISETP.GE.U32.AND UP0, UPT, UR9, 0x8, UPT ;  /* 0x000000080900788c */ /* 0x000fe4000bf06070 */
[----:B------:R-:W-:-:S04]  /*2060*/  ULOP3.LUT UR7, UR8, 0x7, URZ, 0xc0, !UPT ;  /* 0x0000000708077892 */ /* 0x000fc8000f8ec0ff */
[----:B------:R-:W-:-:S03]  /*2070*/  UISETP.NE.AND UP1, UPT, UR7, URZ, UPT ;  /* 0x000000ff0700728c */ /* 0x000fc6000bf25270 */
[----:B------:R-:W-:Y:S08]  /*2080*/  BRA.U !UP0, `(.L_x_47) ;  /* 0x00000001085c7547 */ /* 0x000ff0000b800000 */
[----:B----4-:R-:W0:Y:S01]  /*2090*/  LDC.64 R2, c[0x0][0x390] ;  /* 0x0000e400ff027b82 */ /* 0x010e220000000a00 */
[----:B-1----:R-:W-:-:S07]  /*20a0*/  IADD3 R5, PT, PT, R0, UR4, RZ ;  /* 0x0000000400057c10 */ /* 0x002fce000fffe0ff */
[----:B------:R-:W1:Y:S01]  /*20b0*/  LDC.64 R6, c[0x0][0x388] ;  /* 0x0000e200ff067b82 */ /* 0x000e620000000a00 */
[----:B0-----:R-:W-:-:S05]  /*20c0*/  IMAD.WIDE R2, R5, 0x8, R2 ;  /* 0x0000000805027825 */ /* 0x001fca00078e0202 */
[----:B------:R-:W2:Y:S01]  /*20d0*/  LDG.E.64 R4, desc[UR36][R2.64] ;  /* 0x0000002402047981 */ /* 0x000ea2000c1e1b00 */
[----:B------:R-:W-:-:S04]  /*20e0*/  VIADD R9, R0, UR5 ;  /* 0x0000000500097c36 */ /* 0x000fc80008000000 */
[----:B-1----:R-:W-:-:S05]  /*20f0*/  IMAD.WIDE R6, R9, 0x8, R6 ;  /* 0x0000000809067825 */ /* 0x002fca00078e0206 */
[----:B--2---:R0:W-:Y:S04]  /*2100*/  STG.E.64 desc[UR36][R6.64], R4 ;  /* 0x0000000406007986 */ /* 0x0041e8000c101b24 */
[----:B------:R-:W2:Y:S04]  /*2110*/  LDG.E.64 R8, desc[UR36][R2.64+0x8] ;  /* 0x0000082402087981 */ /* 0x000ea8000c1e1b00 */
[----:B--2---:R1:W-:Y:S04]  /*2120*/  STG.E.64 desc[UR36][R6.64+0x8], R8 ;  /* 0x0000080806007986 */ /* 0x0043e8000c101b24 */
[----:B------:R-:W2:Y:S04]  /*2130*/  LDG.E.64 R10, desc[UR36][R2.64+0x10] ;  /* 0x00001024020a7981 */ /* 0x000ea8000c1e1b00 */
[----:B--2---:R2:W-:Y:S04]  /*2140*/  STG.E.64 desc[UR36][R6.64+0x10], R10 ;  /* 0x0000100a06007986 */ /* 0x0045e8000c101b24 */
[----:B------:R-:W3:Y:S04]  /*2150*/  LDG.E.64 R12, desc[UR36][R2.64+0x18] ;  /* 0x00001824020c7981 */ /* 0x000ee8000c1e1b00 */
[----:B---3--:R2:W-:Y:S04]  /*2160*/  STG.E.64 desc[UR36][R6.64+0x18], R12 ;  /* 0x0000180c06007986 */ /* 0x0085e8000c101b24 */
[----:B------:R-:W3:Y:S04]  /*2170*/  LDG.E.64 R14, desc[UR36][R2.64+0x20] ;  /* 0x00002024020e7981 */ /* 0x000ee8000c1e1b00 */
[----:B---3--:R2:W-:Y:S04]  /*2180*/  STG.E.64 desc[UR36][R6.64+0x20], R14 ;  /* 0x0000200e06007986 */ /* 0x0085e8000c101b24 */
[----:B------:R-:W3:Y:S04]  /*2190*/  LDG.E.64 R16, desc[UR36][R2.64+0x28] ;  /* 0x0000282402107981 */ /* 0x000ee8000c1e1b00 */
[----:B---3--:R2:W-:Y:S04]  /*21a0*/  STG.E.64 desc[UR36][R6.64+0x28], R16 ;  /* 0x0000281006007986 */ /* 0x0085e8000c101b24 */
[----:B0-----:R-:W3:Y:S04]  /*21b0*/  LDG.E.64 R4, desc[UR36][R2.64+0x30] ;  /* 0x0000302402047981 */ /* 0x001ee8000c1e1b00 */
[----:B---3--:R2:W-:Y:S04]  /*21c0*/  STG.E.64 desc[UR36][R6.64+0x30], R4 ;  /* 0x0000300406007986 */ /* 0x0085e8000c101b24 */
[----:B-1----:R-:W3:Y:S01]  /*21d0*/  LDG.E.64 R8, desc[UR36][R2.64+0x38] ;  /* 0x0000382402087981 */ /* 0x002ee2000c1e1b00 */
[----:B------:R-:W-:-:S03]  /*21e0*/  IADD3 R0, PT, PT, R0, 0x8, RZ ;  /* 0x0000000800007810 */ /* 0x000fc60007ffe0ff */
[----:B---3--:R2:W-:Y:S04]  /*21f0*/  STG.E.64 desc[UR36][R6.64+0x38], R8 ;  /* 0x0000380806007986 */ /* 0x0085e8000c101b24 */
.L_x_47:
[----:B------:R-:W-:Y:S05]  /*2200*/  BRA.U !UP1, `(.L_x_44) ;  /* 0x0000000109887547 */ /* 0x000fea000b800000 */
[----:B------:R-:W-:Y:S02]  /*2210*/  UISETP.GE.U32.AND UP0, UPT, UR7, 0x4, UPT ;  /* 0x000000040700788c */ /* 0x000fe4000bf06070 */
[----:B------:R-:W-:-:S04]  /*2220*/  ULOP3.LUT UR6, UR8, 0x3, URZ, 0xc0, !UPT ;  /* 0x0000000308067892 */ /* 0x000fc8000f8ec0ff */
[----:B------:R-:W-:-:S03]  /*2230*/  UISETP.NE.AND UP1, UPT, UR6, URZ, UPT ;  /* 0x000000ff0600728c */ /* 0x000fc6000bf25270 */
[----:B------:R-:W-:Y:S08]  /*2240*/  BRA.U !UP0, `(.L_x_48) ;  /* 0x00000001083c7547 */ /* 0x000ff0000b800000 */
[----:B----4-:R-:W0:Y:S01]  /*2250*/  LDC.64 R2, c[0x0][0x390] ;  /* 0x0000e400ff027b82 */ /* 0x010e220000000a00 */
[----:B-12---:R-:W-:-:S07]  /*2260*/  VIADD R11, R0, UR4 ;  /* 0x00000004000b7c36 */ /* 0x006fce0008000000 */
[----:B------:R-:W1:Y:S01]  /*2270*/  LDC.64 R4, c[0x0][0x388] ;  /* 0x0000e200ff047b82 */ /* 0x000e620000000a00 */
[----:B0-----:R-:W-:-:S05]  /*2280*/  IMAD.WIDE R10, R11, 0x8, R2 ;  /* 0x000000080b0a7825 */ /* 0x001fca00078e0202 */
[----:B------:R-:W2:Y:S01]  /*2290*/  LDG.E.64 R2, desc[UR36][R10.64] ;  /* 0x000000240a027981 */ /* 0x000ea2000c1e1b00 */
[----:B------:R-:W-:-:S05]  /*22a0*/  IADD3 R13, PT, PT, R0, UR5, RZ ;  /* 0x00000005000d7c10 */ /* 0x000fca000fffe0ff */
[----:B-1----:R-:W-:-:S05]  /*22b0*/  IMAD.WIDE R12, R13, 0x8, R4 ;  /* 0x000000080d0c7825 */ /* 0x002fca00078e0204 */
[----:B--2---:R0:W-:Y:S04]  /*22c0*/  STG.E.64 desc[UR36][R12.64], R2 ;  /* 0x000000020c007986 */ /* 0x0041e8000c101b24 */
[----:B------:R-:W2:Y:S04]  /*22d0*/  LDG.E.64 R4, desc[UR36][R10.64+0x8] ;  /* 0x000008240a047981 */ /* 0x000ea8000c1e1b00 */
[----:B--2---:R0:W-:Y:S04]  /*22e0*/  STG.E.64 desc[UR36][R12.64+0x8], R4 ;  /* 0x000008040c007986 */ /* 0x0041e8000c101b24 */
[----:B------:R-:W2:Y:S04]  /*22f0*/  LDG.E.64 R6, desc[UR36][R10.64+0x10] ;  /* 0x000010240a067981 */ /* 0x000ea8000c1e1b00 */
[----:B--2---:R0:W-:Y:S04]  /*2300*/  STG.E.64 desc[UR36][R12.64+0x10], R6 ;  /* 0x000010060c007986 */ /* 0x0041e8000c101b24 */
[----:B------:R-:W2:Y:S01]  /*2310*/  LDG.E.64 R8, desc[UR36][R10.64+0x18] ;  /* 0x000018240a087981 */ /* 0x000ea2000c1e1b00 */
[----:B------:R-:W-:-:S03]  /*2320*/  VIADD R0, R0, 0x4 ;  /* 0x0000000400007836 */ /* 0x000fc60000000000 */
[----:B--2---:R0:W-:Y:S04]  /*2330*/  STG.E.64 desc[UR36][R12.64+0x18], R8 ;  /* 0x000018080c007986 */ /* 0x0041e8000c101b24 */
.L_x_48:
[----:B------:R-:W-:Y:S05]  /*2340*/  BRA.U !UP1, `(.L_x_44) ;  /* 0x0000000109387547 */ /* 0x000fea000b800000 */
[----:B012---:R-:W0:Y:S01]  /*2350*/  LDC.64 R6, c[0x0][0x388] ;  /* 0x0000e200ff067b82 */ /* 0x007e220000000a00 */
[C---:B----4-:R-:W-:Y:S01]  /*2360*/  IADD3 R11, PT, PT, R0.reuse, UR5, RZ ;  /* 0x00000005000b7c10 */ /* 0x050fe2000fffe0ff */
[----:B------:R-:W-:Y:S01]  /*2370*/  VIADD R13, R0, UR4 ;  /* 0x00000004000d7c36 */ /* 0x000fe20008000000 */
[----:B------:R-:W-:-:S05]  /*2380*/  UIADD3 UR6, UPT, UPT, -UR6, URZ, URZ ;  /* 0x000000ff06067290 */ /* 0x000fca000fffe1ff */
[----:B------:R-:W1:Y:S07]  /*2390*/  LDC.64 R8, c[0x0][0x390] ;  /* 0x0000e400ff087b82 */ /* 0x000e6e0000000a00 */
.L_x_49:
[----:B-1-3--:R-:W-:-:S06]  /*23a0*/  IMAD.WIDE R4, R13, 0x8, R8 ;  /* 0x000000080d047825 */ /* 0x00afcc00078e0208 */
[----:B------:R-:W2:Y:S01]  /*23b0*/  LDG.E.64 R4, desc[UR36][R4.64] ;  /* 0x0000002404047981 */ /* 0x000ea2000c1e1b00 */
[C---:B0-----:R-:W-:Y:S01]  /*23c0*/  IMAD.WIDE R2, R11.reuse, 0x8, R6 ;  /* 0x000000080b027825 */ /* 0x041fe200078e0206 */
[----:B------:R-:W-:Y:S01]  /*23d0*/  UIADD3 UR6, UPT, UPT, UR6, 0x1, URZ ;  /* 0x0000000106067890 */ /* 0x000fe2000fffe0ff */
[----:B------:R-:W-:Y:S02]  /*23e0*/  IADD3 R11, PT, PT, R11, 0x1, RZ ;  /* 0x000000010b0b7810 */ /* 0x000fe40007ffe0ff */
[----:B------:R-:W-:Y:S01]  /*23f0*/  VIADD R13, R13, 0x1 ;  /* 0x000000010d0d7836 */ /* 0x000fe20000000000 */
[----:B------:R-:W-:Y:S01]  /*2400*/  UISETP.NE.AND UP0, UPT, UR6, URZ, UPT ;  /* 0x000000ff0600728c */ /* 0x000fe2000bf05270 */
[----:B--2---:R3:W-:Y:S08]  /*2410*/  STG.E.64 desc[UR36][R2.64], R4 ;  /* 0x0000000402007986 */ /* 0x0047f0000c101b24 */
[----:B------:R-:W-:Y:S05]  /*2420*/  BRA.U UP0, `(.L_x_49) ;  /* 0xfffffffd00dc7547 */ /* 0x000fea000b83ffff */
.L_x_44:
[----:B------:R-:W5:Y:S01]  /*2430*/  LDCU UR4, c[0x0][0x3a0] ;  /* 0x00007400ff0477ac */ /* 0x000f620008000800 */
[----:B------:R-:W-:-:S04]  /*2440*/  MOV R0, 0x0 ;  /* 0x0000000000007802 */ /* 0x000fc80000000f00 */
[----:B0--34-:R0:W3:Y:S01]  /*2450*/  LDC.64 R2, c[0x4][R0] ;  /* 0x0100000000027b82 */ /* 0x0190e20000000a00 */
[----:B-----5:R-:W-:-:S06]  /*2460*/  UIMAD.WIDE UR4, UR4, 0x4, URZ ;  /* 0x00000004040478a5 */ /* 0x020fcc000f8e02ff */
[----:B-12---:R-:W-:Y:S01]  /*2470*/  IMAD.U32 R7, RZ, RZ, UR5 ;  /* 0x00000005ff077e24 */ /* 0x006fe2000f8e00ff */
[----:B------:R-:W-:Y:S01]  /*2480*/  MOV R4, UR4 ;  /* 0x0000000400047c02 */ /* 0x000fe20008000f00 */
[----:B------:R-:W-:Y:S01]  /*2490*/  IMAD.U32 R5, RZ, RZ, UR5 ;  /* 0x00000005ff057e24 */ /* 0x000fe2000f8e00ff */
[----:B------:R-:W-:Y:S02]  /*24a0*/  MOV R6, UR4 ;  /* 0x0000000400067c02 */ /* 0x000fe40008000f00 */
[----:B0-----:R-:W-:-:S07]  /*24b0*/  MOV R5, R7 ;  /* 0x0000000700057202 */ /* 0x001fce0000000f00 */
[----:B------:R-:W-:-:S07]  /*24c0*/  LEPC R20, `(.L_x_50) ;  /* 0x000000001014794e */ /* 0x000fce0000000000 */
[----:B---3--:R-:W-:Y:S05]  /*24d0*/  CALL.ABS.NOINC R2 ;  /* 0x0000000002007343 */ /* 0x008fea0003c00000 */
.L_x_50:
[----:B------:R-:W0:Y:S02]  /*24e0*/  LDC R16, c[0x0][0x3a0] ;  /* 0x0000e800ff107b82 */ /* 0x000e240000000800 */
[----:B0-----:R-:W-:-:S13]  /*24f0*/  ISETP.GE.AND P0, PT, R16, 0x1, PT ;  /* 0x000000011000780c */ /* 0x001fda0003f06270 */
[----:B------:R-:W-:Y:S05]  /*2500*/  @!P0 BRA `(.L_x_51) ;  /* 0x0000000400188947 */ /* 0x000fea0003800000 */
[C---:B------:R-:W-:Y:S01]  /*2510*/  ISETP.GE.U32.AND P1, PT, R16.reuse, 0x10, PT ;  /* 0x000000101000780c */ /* 0x040fe20003f26070 */
[----:B------:R-:W-:Y:S01]  /*2520*/  IMAD.MOV.U32 R7, RZ, RZ, RZ ;  /* 0x000000ffff077224 */ /* 0x000fe200078e00ff */
[----:B------:R-:W-:-:S04]  /*2530*/  LOP3.LUT R8, R16, 0xf, RZ, 0xc0, !PT ;  /* 0x0000000f10087812 */ /* 0x000fc800078ec0ff */
[----:B------:R-:W-:-:S07]  /*2540*/  ISETP.NE.AND P0, PT, R8, RZ, PT ;  /* 0x000000ff0800720c */ /* 0x000fce0003f05270 */
[----:B------:R-:W-:Y:S06]  /*2550*/  @!P1 BRA `(.L_x_52) ;  /* 0x0000000000749947 */ /* 0x000fec0003800000 */
[----:B------:R-:W-:Y:S01]  /*2560*/  LOP3.LUT R7, R16, 0x7ffffff0, RZ, 0xc0, !PT ;  /* 0x7ffffff010077812 */ /* 0x000fe200078ec0ff */
[----:B------:R-:W-:Y:S01]  /*2570*/  BSSY.RECONVERGENT B0, `(.L_x_52) ;  /* 0x000001b000007945 */ /* 0x000fe20003800200 */
[----:B------:R-:W-:-:S03]  /*2580*/  IADD3 R6, P1, PT, R4, 0x20, RZ ;  /* 0x0000002004067810 */ /* 0x000fc60007f3e0ff */
[----:B------:R-:W-:Y:S01]  /*2590*/  IMAD.MOV R0, RZ, RZ, -R7 ;  /* 0x000000ffff007224 */ /* 0x000fe200078e0a07 */
[----:B------:R-:W-:-:S09]  /*25a0*/  IADD3.X R9, PT, PT, RZ, R5, RZ, P1, !PT ;  /* 0x00000005ff097210 */ /* 0x000fd20000ffe4ff */
.L_x_53:
[----:B0-----:R-:W-:Y:S01]  /*25b0*/  MOV R2, R6 ;  /* 0x0000000600027202 */ /* 0x001fe20000000f00 */
[----:B------:R-:W-:Y:S01]  /*25c0*/  IMAD.MOV.U32 R3, RZ, RZ, R9 ;  /* 0x000000ffff037224 */ /* 0x000fe200078e0009 */
[----:B------:R-:W-:Y:S02]  /*25d0*/  IADD3 R0, PT, PT, R0, 0x10, RZ ;  /* 0x0000001000007810 */ /* 0x000fe40007ffe0ff */
[----:B------:R-:W-:Y:S02]  /*25e0*/  IADD3 R6, P2, PT, R2, 0x40, RZ ;  /* 0x0000004002067810 */ /* 0x000fe40007f5e0ff */
[----:B------:R0:W-:Y:S01]  /*25f0*/  ST.E desc[UR36][R2.64+-0x20], RZ ;  /* 0xffffe0ff02007985 */ /* 0x0001e2000c101924 */
[----:B------:R-:W-:Y:S02]  /*2600*/  ISETP.NE.AND P1, PT, R0, RZ, PT ;  /* 0x000000ff0000720c */ /* 0x000fe40003f25270 */
[----:B------:R-:W-:Y:S01]  /*2610*/  IMAD.X R9, RZ, RZ, R3, P2 ;  /* 0x000000ffff097224 */ /* 0x000fe200010e0603 */
[----:B------:R0:W-:Y:S04]  /*2620*/  ST.E desc[UR36][R2.64+-0x1c], RZ ;  /* 0xffffe4ff02007985 */ /* 0x0001e8000c101924 */
        /* <DEDUP_REMOVED lines=13> */
[----:B------:R0:W-:Y:S01]  /*2700*/  ST.E desc[UR36][R2.64+0x1c], RZ ;  /* 0x00001cff02007985 */ /* 0x0001e2000c101924 */
[----:B------:R-:W-:Y:S05]  /*2710*/  @P1 BRA `(.L_x_53) ;  /* 0xfffffffc00a41947 */ /* 0x000fea000383ffff */
[----:B------:R-:W-:Y:S05]  /*2720*/  BSYNC.RECONVERGENT B0 ;  /* 0x0000000000007941 */ /* 0x000fea0003800200 */
.L_x_52:
[----:B------:R-:W-:Y:S04]  /*2730*/  BSSY.RECONVERGENT B0, `(.L_x_51) ;  /* 0x0000023000007945 */ /* 0x000fe80003800200 */
[----:B------:R-:W-:Y:S05]  /*2740*/  @!P0 BRA `(.L_x_54) ;  /* 0x0000000000848947 */ /* 0x000fea0003800000 */
[----:B------:R-:W-:Y:S02]  /*2750*/  ISETP.GE.U32.AND P0, PT, R8, 0x8, PT ;  /* 0x000000080800780c */ /* 0x000fe40003f06070 */
[----:B------:R-:W-:-:S04]  /*2760*/  LOP3.LUT R0, R16, 0x7, RZ, 0xc0, !PT ;  /* 0x0000000710007812 */ /* 0x000fc800078ec0ff */
[----:B------:R-:W-:-:S07]  /*2770*/  ISETP.NE.AND P1, PT, R0, RZ, PT ;  /* 0x000000ff0000720c */ /* 0x000fce0003f25270 */
[----:B------:R-:W-:Y:S06]  /*2780*/  @!P0 BRA `(.L_x_55) ;  /* 0x0000000000288947 */ /* 0x000fec0003800000 */
[C---:B0-----:R-:W-:Y:S01]  /*2790*/  IMAD.WIDE.U32 R2, R7.reuse, 0x4, R4 ;  /* 0x0000000407027825 */ /* 0x041fe200078e0004 */
[----:B------:R-:W-:-:S04]  /*27a0*/  IADD3 R7, PT, PT, R7, 0x8, RZ ;  /* 0x0000000807077810 */ /* 0x000fc80007ffe0ff */
[----:B------:R1:W-:Y:S04]  /*27b0*/  ST.E desc[UR36][R2.64], RZ ;  /* 0x000000ff02007985 */ /* 0x0003e8000c101924 */
[----:B------:R1:W-:Y:S04]  /*27c0*/  ST.E desc[UR36][R2.64+0x4], RZ ;  /* 0x000004ff02007985 */ /* 0x0003e8000c101924 */
[----:B------:R1:W-:Y:S04]  /*27d0*/  ST.E desc[UR36][R2.64+0x8], RZ ;  /* 0x000008ff02007985 */ /* 0x0003e8000c101924 */
[----:B------:R1:W-:Y:S04]  /*27e0*/  ST.E desc[UR36][R2.64+0xc], RZ ;  /* 0x00000cff02007985 */ /* 0x0003e8000c101924 */
[----:B------:R1:W-:Y:S04]  /*27f0*/  ST.E desc[UR36][R2.64+0x10], RZ ;  /* 0x000010ff02007985 */ /* 0x0003e8000c101924 */
[----:B------:R1:W-:Y:S04]  /*2800*/  ST.E desc[UR36][R2.64+0x14], RZ ;  /* 0x000014ff02007985 */ /* 0x0003e8000c101924 */
[----:B------:R1:W-:Y:S04]  /*2810*/  ST.E desc[UR36][R2.64+0x18], RZ ;  /* 0x000018ff02007985 */ /* 0x0003e8000c101924 */
[----:B------:R1:W-:Y:S02]  /*2820*/  ST.E desc[UR36][R2.64+0x1c], RZ ;  /* 0x00001cff02007985 */ /* 0x0003e4000c101924 */
.L_x_55:
[----:B------:R-:W-:Y:S05]  /*2830*/  @!P1 BRA `(.L_x_54) ;  /* 0x0000000000489947 */ /* 0x000fea0003800000 */
[----:B------:R-:W-:Y:S02]  /*2840*/  ISETP.GE.U32.AND P0, PT, R0, 0x4, PT ;  /* 0x000000040000780c */ /* 0x000fe40003f06070 */
[----:B------:R-:W-:-:S04]  /*2850*/  LOP3.LUT R0, R16, 0x3, RZ, 0xc0, !PT ;  /* 0x0000000310007812 */ /* 0x000fc800078ec0ff */
[----:B------:R-:W-:-:S07]  /*2860*/  ISETP.NE.AND P1, PT, R0, RZ, PT ;  /* 0x000000ff0000720c */ /* 0x000fce0003f25270 */
[----:B01----:R-:W-:-:S04]  /*2870*/  @P0 IMAD.WIDE.U32 R2, R7, 0x4, R4 ;  /* 0x0000000407020825 */ /* 0x003fc800078e0004 */
[----:B------:R-:W-:Y:S01]  /*2880*/  @P0 VIADD R7, R7, 0x4 ;  /* 0x0000000407070836 */ /* 0x000fe20000000000 */
[----:B------:R2:W-:Y:S04]  /*2890*/  @P0 ST.E desc[UR36][R2.64], RZ ;  /* 0x000000ff02000985 */ /* 0x0005e8000c101924 */
[----:B------:R2:W-:Y:S04]  /*28a0*/  @P0 ST.E desc[UR36][R2.64+0x4], RZ ;  /* 0x000004ff02000985 */ /* 0x0005e8000c101924 */
[----:B------:R2:W-:Y:S04]  /*28b0*/  @P0 ST.E desc[UR36][R2.64+0x8], RZ ;  /* 0x000008ff02000985 */ /* 0x0005e8000c101924 */
[----:B------:R2:W-:Y:S01]  /*28c0*/  @P0 ST.E desc[UR36][R2.64+0xc], RZ ;  /* 0x00000cff02000985 */ /* 0x0005e2000c101924 */
[----:B------:R-:W-:Y:S05]  /*28d0*/  @!P1 BRA `(.L_x_54) ;  /* 0x0000000000209947 */ /* 0x000fea0003800000 */
[----:B--2---:R-:W-:Y:S01]  /*28e0*/  IMAD.WIDE.U32 R2, R7, 0x4, R4 ;  /* 0x0000000407027825 */ /* 0x004fe200078e0004 */
[----:B------:R-:W-:-:S07]  /*28f0*/  IADD3 R0, PT, PT, -R0, RZ, RZ ;  /* 0x000000ff00007210 */ /* 0x000fce0007ffe1ff */
.L_x_56:
[----:B------:R-:W-:Y:S01]  /*2900*/  VIADD R0, R0, 0x1 ;  /* 0x0000000100007836 */ /* 0x000fe20000000000 */
[----:B------:R0:W-:Y:S04]  /*2910*/  ST.E desc[UR36][R2.64], RZ ;  /* 0x000000ff02007985 */ /* 0x0001e8000c101924 */
[----:B------:R-:W-:Y:S02]  /*2920*/  ISETP.NE.AND P0, PT, R0, RZ, PT ;  /* 0x000000ff0000720c */ /* 0x000fe40003f05270 */
[----:B0-----:R-:W-:-:S04]  /*2930*/  IADD3 R2, P1, PT, R2, 0x4, RZ ;  /* 0x0000000402027810 */ /* 0x001fc80007f3e0ff */
[----:B------:R-:W-:-:S07]  /*2940*/  IADD3.X R3, PT, PT, RZ, R3, RZ, P1, !PT ;  /* 0x00000003ff037210 */ /* 0x000fce0000ffe4ff */
[----:B------:R-:W-:Y:S05]  /*2950*/  @P0 BRA `(.L_x_56) ;  /* 0xfffffffc00e80947 */ /* 0x000fea000383ffff */
.L_x_54:
[----:B------:R-:W-:Y:S05]  /*2960*/  BSYNC.RECONVERGENT B0 ;  /* 0x0000000000007941 */ /* 0x000fea0003800200 */
.L_x_51:
[----:B------:R-:W3:Y:S02]  /*2970*/  LDC R6, c[0x0][0x3b8] ;  /* 0x0000ee00ff067b82 */ /* 0x000ee40000000800 */
[----:B---3--:R-:W-:-:S13]  /*2980*/  ISETP.GE.AND P0, PT, R6, 0x1, PT ;  /* 0x000000010600780c */ /* 0x008fda0003f06270 */
[----:B------:R-:W-:Y:S05]  /*2990*/  @!P0 BRA `(.L_x_57) ;  /* 0x0000000c00808947 */ /* 0x000fea0003800000 */
[C---:B------:R-:W-:Y:S01]  /*29a0*/  ISETP.GE.U32.AND P1, PT, R6.reuse, 0x10, PT ;  /* 0x000000100600780c */ /* 0x040fe20003f26070 */
[----:B------:R-:W-:Y:S01]  /*29b0*/  IMAD.MOV.U32 R0, RZ, RZ, RZ ;  /* 0x000000ffff007224 */ /* 0x000fe200078e00ff */
[----:B------:R-:W-:-:S04]  /*29c0*/  LOP3.LUT R17, R6, 0xf, RZ, 0xc0, !PT ;  /* 0x0000000f06117812 */ /* 0x000fc800078ec0ff */
[----:B------:R-:W-:-:S07]  /*29d0*/  ISETP.NE.AND P0, PT, R17, RZ, PT ;  /* 0x000000ff1100720c */ /* 0x000fce0003f05270 */
[----:B------:R-:W-:Y:S06]  /*29e0*/  @!P1 BRA `(.L_x_58) ;  /* 0x0000000400b89947 */ /* 0x000fec0003800000 */
[----:B------:R-:W3:Y:S01]  /*29f0*/  LDCU.64 UR4, c[0x0][0x3b0] ;  /* 0x00007600ff0477ac */ /* 0x000ee20008000a00 */
[----:B------:R-:W-:Y:S01]  /*2a00*/  LOP3.LUT R0, R6, 0x7ffffff0, RZ, 0xc0, !PT ;  /* 0x7ffffff006007812 */ /* 0x000fe200078ec0ff */
[----:B------:R-:W-:Y:S03]  /*2a10*/  BSSY.RECONVERGENT B0, `(.L_x_58) ;  /* 0x000006b000007945 */ /* 0x000fe60003800200 */
[----:B------:R-:W-:Y:S01]  /*2a20*/  IADD3 R7, PT, PT, -R0, RZ, RZ ;  /* 0x000000ff00077210 */ /* 0x000fe20007ffe1ff */
[----:B---3--:R-:W-:-:S04]  /*2a30*/  UIADD3 UR4, UP0, UPT, UR4, 0x108, URZ ;  /* 0x0000010804047890 */ /* 0x008fc8000ff1e0ff */
[----:B------:R-:W-:Y:S02]  /*2a40*/  UIADD3.X UR5, UPT, UPT, URZ, UR5, URZ, UP0, !UPT ;  /* 0x00000005ff057290 */ /* 0x000fe400087fe4ff */
[----:B012---:R-:W-:-:S04]  /*2a50*/  IMAD.U32 R2, RZ, RZ, UR4 ;  /* 0x00000004ff027e24 */ /* 0x007fc8000f8e00ff */
[----:B------:R-:W-:-:S07]  /*2a60*/  MOV R3, UR5 ;  /* 0x0000000500037c02 */ /* 0x000fce0008000f00 */
.L_x_59:
[----:B------:R-:W2:Y:S02]  /*2a70*/  LDG.E.64 R8, desc[UR36][R2.64+-0x100] ;  /* 0xffff002402087981 */ /* 0x000ea4000c1e1b00 */
[----:B0-2---:R-:W0:Y:S02]  /*2a80*/  F2I.F64.TRUNC R9, R8 ;  /* 0x0000000800097311 */ /* 0x005e24000030d100 */
[----:B0-----:R-:W-:-:S05]  /*2a90*/  IMAD.WIDE R10, R9, 0x4, R4 ;  /* 0x00000004090a7825 */ /* 0x001fca00078e0204 */
[----:B------:R-:W2:Y:S02]  /*2aa0*/  LD.E R12, desc[UR36][R10.64] ;  /* 0x000000240a0c7980 */ /* 0x000ea4000c101900 */
[----:B--2---:R-:W-:-:S05]  /*2ab0*/  VIADD R21, R12, 0x1 ;  /* 0x000000010c157836 */ /* 0x004fca0000000000 */
[----:B------:R0:W-:Y:S04]  /*2ac0*/  ST.E desc[UR36][R10.64], R21 ;  /* 0x000000150a007985 */ /* 0x0001e8000c101924 */
[----:B------:R-:W2:Y:S02]  /*2ad0*/  LDG.E.64 R12, desc[UR36][R2.64+-0xe0] ;  /* 0xffff2024020c7981 */ /* 0x000ea4000c1e1b00 */
[----:B--2---:R-:W1:Y:S02]  /*2ae0*/  F2I.F64.TRUNC R13, R12 ;  /* 0x0000000c000d7311 */ /* 0x004e64000030d100 */
[----:B-1----:R-:W-:-:S05]  /*2af0*/  IMAD.WIDE R14, R13, 0x4, R4 ;  /* 0x000000040d0e7825 */ /* 0x002fca00078e0204 */
[----:B------:R-:W2:Y:S02]  /*2b00*/  LD.E R18, desc[UR36][R14.64] ;  /* 0x000000240e127980 */ /* 0x000ea4000c101900 */
[----:B--2---:R-:W-:-:S05]  /*2b10*/  IADD3 R23, PT, PT, R18, 0x1, RZ ;  /* 0x0000000112177810 */ /* 0x004fca0007ffe0ff */
[----:B------:R1:W-:Y:S04]  /*2b20*/  ST.E desc[UR36][R14.64], R23 ;  /* 0x000000170e007985 */ /* 0x0003e8000c101924 */
[----:B------:R-:W2:Y:S02]  /*2b30*/  LDG.E.64 R8, desc[UR36][R2.64+-0xc0] ;  /* 0xffff402402087981 */ /* 0x000ea4000c1e1b00 */
[----:B--2---:R-:W2:Y:S02]  /*2b40*/  F2I.F64.TRUNC R9, R8 ;  /* 0x0000000800097311 */ /* 0x004ea4000030d100 */
[----:B--2---:R-:W-:-:S05]  /*2b50*/  IMAD.WIDE R18, R9, 0x4, R4 ;  /* 0x0000000409127825 */ /* 0x004fca00078e0204 */
[----:B------:R-:W0:Y:S02]  /*2b60*/  LD.E R20, desc[UR36][R18.64] ;  /* 0x0000002412147980 */ /* 0x000e24000c101900 */
[----:B0-----:R-:W-:-:S05]  /*2b70*/  VIADD R21, R20, 0x1 ;  /* 0x0000000114157836 */ /* 0x001fca0000000000 */
[----:B------:R0:W-:Y:S04]  /*2b80*/  ST.E desc[UR36][R18.64], R21 ;  /* 0x0000001512007985 */ /* 0x0001e8000c101924 */
[----:B------:R-:W2:Y:S02]  /*2b90*/  LDG.E.64 R10, desc[UR36][R2.64+-0xa0] ;  /* 0xffff6024020a7981 */ /* 0x000ea4000c1e1b00 */
[----:B--2---:R-:W2:Y:S02]  /*2ba0*/  F2I.F64.TRUNC R11, R10 ;  /* 0x0000000a000b7311 */ /* 0x004ea4000030d100 */
[----:B--2---:R-:W-:-:S05]  /*2bb0*/  IMAD.WIDE R12, R11, 0x4, R4 ;  /* 0x000000040b0c7825 */ /* 0x004fca00078e0204 */
[----:B------:R-:W1:Y:S02]  /*2bc0*/  LD.E R20, desc[UR36][R12.64] ;  /* 0x000000240c147980 */ /* 0x000e64000c101900 */
[----:B-1----:R-:W-:-:S05]  /*2bd0*/  IADD3 R23, PT, PT, R20, 0x1, RZ ;  /* 0x0000000114177810 */ /* 0x002fca0007ffe0ff */
        /* <DEDUP_REMOVED lines=17> */
[----:B0-----:R-:W-:-:S05]  /*2cf0*/  IADD3 R21, PT, PT, R20, 0x1, RZ ;  /* 0x0000000114157810 */ /* 0x001fca0007ffe0ff */
[----:B------:R0:W-:Y:S04]  /*2d00*/  ST.E desc[UR36][R12.64], R21 ;  /* 0x000000150c007985 */ /* 0x0001e8000c101924 */
[----:B------:R-:W2:Y:S02]  /*2d10*/  LDG.E.64 R10, desc[UR36][R2.64+-0x20] ;  /* 0xffffe024020a7981 */ /* 0x000ea4000c1e1b00 */
[----:B--2---:R-:W2:Y:S02]  /*2d20*/  F2I.F64.TRUNC R11, R10 ;  /* 0x0000000a000b7311 */ /* 0x004ea4000030d100 */
[----:B--2---:R-:W-:-:S05]  /*2d30*/  IMAD.WIDE R14, R11, 0x4, R4 ;  /* 0x000000040b0e7825 */ /* 0x004fca00078e0204 */
[----:B------:R-:W1:Y:S02]  /*2d40*/  LD.E R20, desc[UR36][R14.64] ;  /* 0x000000240e147980 */ /* 0x000e64000c101900 */
[----:B-1----:R-:W-:-:S05]  /*2d50*/  VIADD R23, R20, 0x1 ;  /* 0x0000000114177836 */ /* 0x002fca0000000000 */
        /* <DEDUP_REMOVED lines=46> */
[----:B------:R-:W1:Y:S01]  /*3040*/  LD.E R20, desc[UR36][R12.64] ;  /* 0x000000240c147980 */ /* 0x000e62000c101900 */
[----:B------:R-:W-:Y:S01]  /*3050*/  VIADD R7, R7, 0x10 ;  /* 0x0000001007077836 */ /* 0x000fe20000000000 */
[----:B------:R-:W-:-:S04]  /*3060*/  IADD3 R2, P2, PT, R2, 0x200, RZ ;  /* 0x0000020002027810 */ /* 0x000fc80007f5e0ff */
[----:B------:R-:W-:Y:S02]  /*3070*/  ISETP.NE.AND P1, PT, R7, RZ, PT ;  /* 0x000000ff0700720c */ /* 0x000fe40003f25270 */
[----:B------:R-:W-:Y:S02]  /*3080*/  IADD3.X R3, PT, PT, RZ, R3, RZ, P2, !PT ;  /* 0x00000003ff037210 */ /* 0x000fe400017fe4ff */
[----:B-1----:R-:W-:-:S05]  /*3090*/  IADD3 R15, PT, PT, R20, 0x1, RZ ;  /* 0x00000001140f7810 */ /* 0x002fca0007ffe0ff */
[----:B------:R0:W-:Y:S04]  /*30a0*/  ST.E desc[UR36][R12.64], R15 ;  /* 0x0000000f0c007985 */ /* 0x0001e8000c101924 */
[----:B------:R-:W-:Y:S05]  /*30b0*/  @P1 BRA `(.L_x_59) ;  /* 0xfffffff8006c1947 */ /* 0x000fea000383ffff */
[----:B------:R-:W-:Y:S05]  /*30c0*/  BSYNC.RECONVERGENT B0 ;  /* 0x0000000000007941 */ /* 0x000fea0003800200 */
.L_x_58:
[----:B------:R-:W-:Y:S04]  /*30d0*/  BSSY.RECONVERGENT B0, `(.L_x_57) ;  /* 0x000006c000007945 */ /* 0x000fe80003800200 */
[----:B------:R-:W-:Y:S05]  /*30e0*/  @!P0 BRA `(.L_x_60) ;  /* 0x0000000400a88947 */ /* 0x000fea0003800000 */
[----:B------:R-:W-:Y:S02]  /*30f0*/  ISETP.GE.U32.AND P0, PT, R17, 0x8, PT ;  /* 0x000000081100780c */ /* 0x000fe40003f06070 */
[----:B------:R-:W-:-:S04]  /*3100*/  LOP3.LUT R7, R6, 0x7, RZ, 0xc0, !PT ;  /* 0x0000000706077812 */ /* 0x000fc800078ec0ff */
[----:B------:R-:W-:-:S07]  /*3110*/  ISETP.NE.AND P1, PT, R7, RZ, PT ;  /* 0x000000ff0700720c */ /* 0x000fce0003f25270 */
[----:B------:R-:W-:Y:S06]  /*3120*/  @!P0 BRA `(.L_x_61) ;  /* 0x0000000000cc8947 */ /* 0x000fec0003800000 */
[----:B012---:R-:W0:Y:S02]  /*3130*/  LDC.64 R2, c[0x0][0x3b0] ;  /* 0x0000ec00ff027b82 */ /* 0x007e240000000a00 */
[----:B0-----:R-:W-:-:S05]  /*3140*/  IMAD.WIDE.U32 R2, R0, 0x20, R2 ;  /* 0x0000002000027825 */ /* 0x001fca00078e0002 */
[----:B------:R-:W2:Y:S02]  /*3150*/  LDG.E.64 R8, desc[UR36][R2.64+0x8] ;  /* 0x0000082402087981 */ /* 0x000ea4000c1e1b00 */
[----:B--2---:R-:W0:Y:S02]  /*3160*/  F2I.F64.TRUNC R9, R8 ;  /* 0x0000000800097311 */ /* 0x004e24000030d100 */
[----:B0-----:R-:W-:-:S05]  /*3170*/  IMAD.WIDE R10, R9, 0x4, R4 ;  /* 0x00000004090a7825 */ /* 0x001fca00078e0204 */
[----:B------:R-:W2:Y:S02]  /*3180*/  LD.E R12, desc[UR36][R10.64] ;  /* 0x000000240a0c7980 */ /* 0x000ea4000c101900 */
[----:B--2---:R-:W-:-:S05]  /*3190*/  IADD3 R17, PT, PT, R12, 0x1, RZ ;  /* 0x000000010c117810 */ /* 0x004fca0007ffe0ff */
[----:B------:R0:W-:Y:S04]  /*31a0*/  ST.E desc[UR36][R10.64], R17 ;  /* 0x000000110a007985 */ /* 0x0001e8000c101924 */
[----:B------:R-:W2:Y:S02]  /*31b0*/  LDG.E.64 R12, desc[UR36][R2.64+0x28] ;  /* 0x00002824020c7981 */ /* 0x000ea4000c1e1b00 */
[----:B--2---:R-:W1:Y:S02]  /*31c0*/  F2I.F64.TRUNC R13, R12 ;  /* 0x0000000c000d7311 */ /* 0x004e64000030d100 */
[----:B-1----:R-:W-:-:S05]  /*31d0*/  IMAD.WIDE R14, R13, 0x4, R4 ;  /* 0x000000040d0e7825 */ /* 0x002fca00078e0204 */
[----:B------:R-:W2:Y:S02]  /*31e0*/  LD.E R18, desc[UR36][R14.64] ;  /* 0x000000240e127980 */ /* 0x000ea4000c101900 */
[----:B--2---:R-:W-:-:S05]  /*31f0*/  VIADD R21, R18, 0x1 ;  /* 0x0000000112157836 */ /* 0x004fca0000000000 */
        /* <DEDUP_REMOVED lines=32> */
[----:B--2---:R-:W0:Y:S02]  /*3400*/  F2I.F64.TRUNC R11, R10 ;  /* 0x0000000a000b7311 */ /* 0x004e24000030d100 */
[----:B0-----:R-:W-:-:S05]  /*3410*/  IMAD.WIDE R14, R11, 0x4, R4 ;  /* 0x000000040b0e7825 */ /* 0x001fca00078e0204 */
[----:B------:R-:W1:Y:S01]  /*3420*/  LD.E R20, desc[UR36][R14.64] ;  /* 0x000000240e147980 */ /* 0x000e62000c101900 */
[----:B------:R-:W-:Y:S01]  /*3430*/  IADD3 R0, PT, PT, R0, 0x8, RZ ;  /* 0x0000000800007810 */ /* 0x000fe20007ffe0ff */
[----:B-1----:R-:W-:-:S05]  /*3440*/  VIADD R19, R20, 0x1 ;  /* 0x0000000114137836 */ /* 0x002fca0000000000 */
[----:B------:R3:W-:Y:S02]  /*3450*/  ST.E desc[UR36][R14.64], R19 ;  /* 0x000000130e007985 */ /* 0x0007e4000c101924 */
.L_x_61:
        /* <DEDUP_REMOVED lines=13> */
[----:B---3--:R-:W2:Y:S02]  /*3530*/  LDG.E.64 R12, desc[UR36][R2.64+0x28] ;  /* 0x00002824020c7981 */ /* 0x008ea4000c1e1b00 */
        /* <DEDUP_REMOVED lines=15> */
[----:B------:R-:W-:Y:S01]  /*3630*/  VIADD R0, R0, 0x4 ;  /* 0x0000000400007836 */ /* 0x000fe20000000000 */
[----:B-1----:R-:W-:-:S05]  /*3640*/  IADD3 R15, PT, PT, R20, 0x1, RZ ;  /* 0x00000001140f7810 */ /* 0x002fca0007ffe0ff */
[----:B------:R4:W-:Y:S02]  /*3650*/  ST.E desc[UR36][R12.64], R15 ;  /* 0x0000000f0c007985 */ /* 0x0009e4000c101924 */
.L_x_62:
[----:B------:R-:W-:Y:S05]  /*3660*/  @!P1 BRA `(.L_x_60) ;  /* 0x0000000000489947 */ /* 0x000fea0003800000 */
[----:B012---:R-:W0:Y:S02]  /*3670*/  LDC.64 R2, c[0x0][0x3b0] ;  /* 0x0000ec00ff027b82 */ /* 0x007e240000000a00 */
[----:B0-----:R-:W-:Y:S01]  /*3680*/  IMAD.WIDE.U32 R2, R0, 0x20, R2 ;  /* 0x0000002000027825 */ /* 0x001fe200078e0002 */
[----:B------:R-:W-:Y:S02]  /*3690*/  IADD3 R0, PT, PT, -R6, RZ, RZ ;  /* 0x000000ff06007210 */ /* 0x000fe40007ffe1ff */
[----:B------:R-:W-:-:S04]  /*36a0*/  IADD3 R10, P0, PT, R2, 0x8, RZ ;  /* 0x00000008020a7810 */ /* 0x000fc80007f1e0ff */
[----:B------:R-:W-:-:S09]  /*36b0*/  IADD3.X R11, PT, PT, RZ, R3, RZ, P0, !PT ;  /* 0x00000003ff0b7210 */ /* 0x000fd200007fe4ff */
.L_x_63:
[----:B------:R-:W-:Y:S01]  /*36c0*/  IMAD.MOV.U32 R2, RZ, RZ, R10 ;  /* 0x000000ffff027224 */ /* 0x000fe200078e000a */
[----:B------:R-:W-:-:S06]  /*36d0*/  MOV R3, R11 ;  /* 0x0000000b00037202 */ /* 0x000fcc0000000f00 */
[----:B------:R-:W4:Y:S02]  /*36e0*/  LDG.E.64 R2, desc[UR36][R2.64] ;  /* 0x0000002402027981 */ /* 0x000f24000c1e1b00 */
[----:B0---4-:R-:W0:Y:S02]  /*36f0*/  F2I.F64.TRUNC R7, R2 ;  /* 0x0000000200077311 */ /* 0x011e24000030d100 */
[----:B0-----:R-:W-:-:S05]  /*3700*/  IMAD.WIDE R6, R7, 0x4, R4 ;  /* 0x0000000407067825 */ /* 0x001fca00078e0204 */
[----:B------:R-:W2:Y:S01]  /*3710*/  LD.E R8, desc[UR36][R6.64] ;  /* 0x0000002406087980 */ /* 0x000ea2000c101900 */
[----:B------:R-:W-:Y:S01]  /*3720*/  VIADD R0, R0, 0x1 ;  /* 0x0000000100007836 */ /* 0x000fe20000000000 */
[----:B------:R-:W-:-:S04]  /*3730*/  IADD3 R10, P1, PT, R10, 0x20, RZ ;  /* 0x000000200a0a7810 */ /* 0x000fc80007f3e0ff */
[----:B------:R-:W-:Y:S02]  /*3740*/  ISETP.NE.AND P0, PT, R0, RZ, PT ;  /* 0x000000ff0000720c */ /* 0x000fe40003f05270 */
[----:B------:R-:W-:Y:S02]  /*3750*/  IADD3.X R11, PT, PT, RZ, R11, RZ, P1, !PT ;  /* 0x0000000bff0b7210 */ /* 0x000fe40000ffe4ff */
[----:B--2---:R-:W-:-:S05]  /*3760*/  IADD3 R9, PT, PT, R8, 0x1, RZ ;  /* 0x0000000108097810 */ /* 0x004fca0007ffe0ff */
[----:B------:R0:W-:Y:S04]  /*3770*/  ST.E desc[UR36][R6.64], R9 ;  /* 0x0000000906007985 */ /* 0x0001e8000c101924 */
[----:B------:R-:W-:Y:S05]  /*3780*/  @P0 BRA `(.L_x_63) ;  /* 0xfffffffc00cc0947 */ /* 0x000fea000383ffff */
.L_x_60:
[----:B------:R-:W-:Y:S05]  /*3790*/  BSYNC.RECONVERGENT B0 ;  /* 0x0000000000007941 */ /* 0x000fea0003800200 */
.L_x_57:
[----:B------:R-:W-:Y:S01]  /*37a0*/  ISETP.GE.AND P0, PT, R16, 0x2, PT ;  /* 0x000000021000780c */ /* 0x000fe20003f06270 */
[----:B------:R-:W-:-:S12]  /*37b0*/  HFMA2 R16, -RZ, RZ, 0, 0 ;  /* 0x00000000ff107431 */ /* 0x000fd800000001ff */
[----:B------:R-:W-:Y:S05]  /*37c0*/  @!P0 BRA `(.L_x_64) ;  /* 0x0000000000ac8947 */ /* 0x000fea0003800000 */
[----:B------:R1:W5:Y:S01]  /*37d0*/  LD.E R0, desc[UR36][R4.64] ;  /* 0x0000002404007980 */ /* 0x000362000c101900 */
[----:B------:R-:W-:Y:S01]  /*37e0*/  BSSY.RECONVERGENT B0, `(.L_x_64) ;  /* 0x0000029000007945 */ /* 0x000fe20003800200 */
[----:B0--34-:R-:W-:Y:S01]  /*37f0*/  IMAD.MOV.U32 R13, RZ, RZ, 0x1 ;  /* 0x00000001ff0d7424 */ /* 0x019fe200078e00ff */
[----:B------:R-:W-:-:S07]  /*3800*/  MOV R16, RZ ;  /* 0x000000ff00107202 */ /* 0x000fce0000000f00 */
.L_x_68:
[----:B-12---:R-:W-:-:S06]  /*3810*/  IMAD.WIDE.U32 R2, R13, 0x4, R4 ;  /* 0x000000040d027825 */ /* 0x006fcc00078e0004 */
[----:B------:R-:W2:Y:S01]  /*3820*/  LD.E R3, desc[UR36][R2.64] ;  /* 0x0000002402037980 */ /* 0x000ea2000c101900 */
[----:B------:R-:W-:Y:S01]  /*3830*/  BSSY.RECONVERGENT B1, `(.L_x_65) ;  /* 0x000001f000017945 */ /* 0x000fe20003800200 */
[----:B------:R-:W-:Y:S01]  /*3840*/  MOV R12, R16 ;  /* 0x00000010000c7202 */ /* 0x000fe20000000f00 */
[----:B-----5:R-:W-:Y:S01]  /*3850*/  IMAD.MOV.U32 R17, RZ, RZ, R0 ;  /* 0x000000ffff117224 */ /* 0x020fe200078e0000 */
[----:B------:R-:W-:Y:S02]  /*3860*/  MOV R16, R13 ;  /* 0x0000000d00107202 */ /* 0x000fe40000000f00 */
[----:B--2---:R-:W-:Y:S02]  /*3870*/  ISETP.GT.AND P0, PT, R3, R0, PT ;  /* 0x000000000300720c */ /* 0x004fe40003f04270 */
[----:B------:R-:W-:-:S11]  /*3880*/  MOV R0, R3 ;  /* 0x0000000300007202 */ /* 0x000fd60000000f00 */
[----:B---3--:R-:W-:Y:S05]  /*3890*/  @P0 BRA `(.L_x_66) ;  /* 0x0000000000600947 */ /* 0x008fea0003800000 */
[----:B------:R-:W0:Y:S01]  /*38a0*/  LDC R2, c[0x0][0x3b8] ;  /* 0x0000ee00ff027b82 */ /* 0x000e220000000800 */
[----:B------:R-:W-:Y:S01]  /*38b0*/  ISETP.NE.AND P0, PT, R17, R0, PT ;  /* 0x000000001100720c */ /* 0x000fe20003f05270 */
[----:B------:R-:W-:-:S03]  /*38c0*/  IMAD.MOV.U32 R16, RZ, RZ, R12 ;  /* 0x000000ffff107224 */ /* 0x000fc600078e000c */
[----:B------:R-:W-:Y:S02]  /*38d0*/  ISETP.EQ.OR P0, PT, R0, RZ, P0 ;  /* 0x000000ff0000720c */ /* 0x000fe40000702670 */
[----:B------:R-:W-:Y:S02]  /*38e0*/  MOV R0, R17 ;  /* 0x0000001100007202 */ /* 0x000fe40000000f00 */
[----:B0-----:R-:W-:-:S13]  /*38f0*/  ISETP.LT.OR P0, PT, R2, 0x1, P0 ;  /* 0x000000010200780c */ /* 0x001fda0000701670 */
[----:B------:R-:W-:Y:S05]  /*3900*/  @P0 BRA `(.L_x_66) ;  /* 0x0000000000440947 */ /* 0x000fea0003800000 */
[----:B------:R-:W0:Y:S01]  /*3910*/  LDC.64 R10, c[0x0][0x3b0] ;  /* 0x0000ec00ff0a7b82 */ /* 0x000e220000000a00 */
[----:B------:R1:W2:Y:S01]  /*3920*/  I2F.F64.U32 R6, R13 ;  /* 0x0000000d00067312 */ /* 0x0002a20000201800 */
[----:B------:R-:W-:-:S07]  /*3930*/  HFMA2 R15, -RZ, RZ, 0, 0 ;  /* 0x00000000ff0f7431 */ /* 0x000fce00000001ff */
[----:B------:R1:W3:Y:S02]  /*3940*/  I2F.F64 R8, R12 ;  /* 0x0000000c00087312 */ /* 0x0002e40000201c00 */
.L_x_67:
[----:B0-----:R-:W-:-:S06]  /*3950*/  IMAD.WIDE.U32 R2, R15, 0x20, R10 ;  /* 0x000000200f027825 */ /* 0x001fcc00078e000a */
[----:B------:R-:W2:Y:S01]  /*3960*/  LDG.E.64 R2, desc[UR36][R2.64+0x8] ;  /* 0x0000082402027981 */ /* 0x000ea2000c1e1b00 */
[----:B------:R-:W-:Y:S01]  /*3970*/  IMAD.MOV.U32 R16, RZ, RZ, R13 ;  /* 0x000000ffff107224 */ /* 0x000fe200078e000d */
[----:B------:R-:W-:Y:S01]  /*3980*/  MOV R0, R17 ;  /* 0x0000001100007202 */ /* 0x000fe20000000f00 */
[----:B--2---:R-:W-:-:S14]  /*3990*/  DSETP.NEU.AND P0, PT, R2, R6, PT ;  /* 0x000000060200722a */ /* 0x004fdc0003f0d000 */
[----:B------:R-:W-:Y:S05]  /*39a0*/  @!P0 BRA `(.L_x_66) ;  /* 0x00000000001c8947 */ /* 0x000fea0003800000 */
[----:B------:R-:W0:Y:S01]  /*39b0*/  LDCU UR4, c[0x0][0x3b8] ;  /* 0x00007700ff0477ac */ /* 0x000e220008000800 */
[----:B------:R-:W-:Y:S01]  /*39c0*/  IADD3 R15, PT, PT, R15, 0x1, RZ ;  /* 0x000000010f0f7810 */ /* 0x000fe20007ffe0ff */
[----:B---3--:R-:W-:Y:S01]  /*39d0*/  DSETP.NEU.AND P1, PT, R2, R8, PT ;  /* 0x000000080200722a */ /* 0x008fe20003f2d000 */
[----:B------:R-:W-:Y:S01]  /*39e0*/  IMAD.MOV.U32 R16, RZ, RZ, R12 ;  /* 0x000000ffff107224 */ /* 0x000fe200078e000c */
[----:B------:R-:W-:Y:S02]  /*39f0*/  MOV R0, R17 ;  /* 0x0000001100007202 */ /* 0x000fe40000000f00 */
[----:B0-----:R-:W-:-:S13]  /*3a00*/  ISETP.GE.AND P0, PT, R15, UR4, PT ;  /* 0x000000040f007c0c */ /* 0x001fda000bf06270 */
[----:B------:R-:W-:Y:S05]  /*3a10*/  @!P0 BRA P1, `(.L_x_67) ;  /* 0xfffffffc00cc8947 */ /* 0x000fea000083ffff */
.L_x_66:
[----:B------:R-:W-:Y:S05]  /*3a20*/  BSYNC.RECONVERGENT B1 ;  /* 0x0000000000017941 */ /* 0x000fea0003800200 */
.L_x_65:
[----:B------:R-:W0:Y:S01]  /*3a30*/  LDCU UR4, c[0x0][0x3a0] ;  /* 0x00007400ff0477ac */ /* 0x000e220008000800 */
[----:B-1----:R-:W-:-:S04]  /*3a40*/  IADD3 R13, PT, PT, R13, 0x1, RZ ;  /* 0x000000010d0d7810 */ /* 0x002fc80007ffe0ff */
[----:B0-----:R-:W-:-:S13]  /*3a50*/  ISETP.NE.AND P0, PT, R13, UR4, PT ;  /* 0x000000040d007c0c */ /* 0x001fda000bf05270 */
[----:B------:R-:W-:Y:S05]  /*3a60*/  @P0 BRA `(.L_x_68) ;  /* 0xfffffffc00680947 */ /* 0x000fea000383ffff */
[----:B------:R-:W-:Y:S05]  /*3a70*/  BSYNC.RECONVERGENT B0 ;  /* 0x0000000000007941 */ /* 0x000fea0003800200 */
.L_x_64:
[----:B------:R-:W-:-:S04]  /*3a80*/  MOV R0, 0x8 ;  /* 0x0000000800007802 */ /* 0x000fc80000000f00 */
[----:B012---:R0:W1:Y:S03]  /*3a90*/  LDC.64 R2, c[0x4][R0] ;  /* 0x0100000000027b82 */ /* 0x0070660000000a00 */
[----:B------:R-:W-:-:S07]  /*3aa0*/  LEPC R20, `(.L_x_69) ;  /* 0x000000001014794e */ /* 0x000fce0000000000 */
[----:B01-34-:R-:W-:Y:S05]  /*3ab0*/  CALL.ABS.NOINC R2 ;  /* 0x0000000002007343 */ /* 0x01bfea0003c00000 */
.L_x_69:
[----:B------:R-:W0:Y:S08]  /*3ac0*/  LDC R5, c[0x0][0x3a8] ;  /* 0x0000ea00ff057b82 */ /* 0x000e300000000800 */
[----:B------:R-:W0:Y:S02]  /*3ad0*/  LDC.64 R2, c[0x0][0x398] ;  /* 0x0000e600ff027b82 */ /* 0x000e240000000a00 */
[----:B0-----:R-:W-:-:S05]  /*3ae0*/  IMAD.WIDE R2, R5, 0x4, R2 ;  /* 0x0000000405027825 */ /* 0x001fca00078e0202 */
[----:B------:R-:W-:Y:S01]  /*3af0*/  STG.E desc[UR36][R2.64], R16 ;  /* 0x0000001002007986 */ /* 0x000fe2000c101924 */
[----:B------:R-:W-:Y:S05]  /*3b00*/  EXIT ;  /* 0x000000000000794d */ /* 0x000fea0003800000 */
.L_x_70:
        /* <DEDUP_REMOVED lines=15> */
.L_x_81:


//--------------------- .text._Z9findClassPdS_PiP7double4iiiiiiS_ --------------------------
	.section	.text._Z9findClassPdS_PiP7double4iiiiiiS_,"ax",@progbits
	.align	128
        .global         _Z9findClassPdS_PiP7double4iiiiiiS_
        .type           _Z9findClassPdS_PiP7double4iiiiiiS_,@function
        .size           _Z9findClassPdS_PiP7double4iiiiiiS_,(.L_x_82 - _Z9findClassPdS_PiP7double4iiiiiiS_)
        .other          _Z9findClassPdS_PiP7double4iiiiiiS_,@"STO_CUDA_ENTRY STV_DEFAULT"
_Z9findClassPdS_PiP7double4iiiiiiS_:
.text._Z9findClassPdS_PiP7double4iiiiiiS_:
[----:B------:R-:W-:Y:S01]  /*0000*/  LDC R1, c[0x0][0x37c] ;  /* 0x0000df00ff017b82 */ /* 0x000fe20000000800 */
[----:B------:R-:W0:Y:S01]  /*0010*/  S2R R0, SR_TID.X ;  /* 0x0000000000007919 */ /* 0x000e220000002100 */
[----:B------:R-:W1:Y:S06]  /*0020*/  LDCU UR6, c[0x0][0x360] ;  /* 0x00006c00ff0677ac */ /* 0x000e6c0008000800 */
[----:B------:R-:W2:Y:S01]  /*0030*/  S2UR UR5, SR_CgaCtaId ;  /* 0x00000000000579c3 */ /* 0x000ea20000008800 */
[----:B------:R-:W-:Y:S01]  /*0040*/  HFMA2 R5, -RZ, RZ, -1.984375, 0 ;  /* 0xbff00000ff057431 */ /* 0x000fe200000001ff */
[----:B------:R-:W3:Y:S01]  /*0050*/  S2R R3, SR_CTAID.X ;  /* 0x0000000000037919 */ /* 0x000ee20000002500 */
[----:B------:R-:W4:Y:S01]  /*0060*/  LDCU.64 UR8, c[0x0][0x3a8] ;  /* 0x00007500ff0877ac */ /* 0x000f220008000a00 */
[----:B------:R-:W-:-:S02]  /*0070*/  HFMA2 R15, -RZ, RZ, -1.984375, 0 ;  /* 0xbff00000ff0f7431 */ /* 0x000fc400000001ff */
[----:B------:R-:W-:Y:S01]  /*0080*/  IMAD.MOV.U32 R4, RZ, RZ, 0x0 ;  /* 0x00000000ff047424 */ /* 0x000fe200078e00ff */
[----:B------:R-:W-:Y:S01]  /*0090*/  MOV R7, 0xc0000000 ;  /* 0xc000000000077802 */ /* 0x000fe20000000f00 */
[----:B------:R-:W-:Y:S01]  /*00a0*/  UMOV UR4, 0x400 ;  /* 0x0000040000047882 */ /* 0x000fe20000000000 */
[----:B------:R-:W-:Y:S01]  /*00b0*/  IMAD.MOV.U32 R6, RZ, RZ, 0x0 ;  /* 0x00000000ff067424 */ /* 0x000fe200078e00ff */
[----:B------:R-:W-:Y:S01]  /*00c0*/  MOV R13, 0xbff00000 ;  /* 0xbff00000000d7802 */ /* 0x000fe20000000f00 */
[----:B------:R-:W-:Y:S02]  /*00d0*/  IMAD.MOV.U32 R14, RZ, RZ, 0x0 ;  /* 0x00000000ff0e7424 */ /* 0x000fe400078e00ff */
[----:B------:R-:W-:Y:S02]  /*00e0*/  IMAD.MOV.U32 R12, RZ, RZ, 0x0 ;  /* 0x00000000ff0c7424 */ /* 0x000fe400078e00ff */
[----:B-1----:R-:W-:Y:S01]  /*00f0*/  IMAD.U32 R11, RZ, RZ, UR6 ;  /* 0x00000006ff0b7e24 */ /* 0x002fe2000f8e00ff */
[----:B--2---:R-:W-:-:S06]  /*0100*/  ULEA UR4, UR5, UR4, 0x18 ;  /* 0x0000000405047291 */ /* 0x004fcc000f8ec0ff */
[----:B0-----:R-:W-:Y:S01]  /*0110*/  LEA R9, R0, UR4, 0x5 ;  /* 0x0000000400097c11 */ /* 0x001fe2000f8e28ff */
[----:B---3--:R-:W-:-:S04]  /*0120*/  IMAD R2, R3, UR6, R0 ;  /* 0x0000000603027c24 */ /* 0x008fc8000f8e0200 */
[----:B------:R0:W-:Y:S01]  /*0130*/  STS.128 [R9], R4 ;  /* 0x0000000409007388 */ /* 0x0001e20000000c00 */
[----:B----4-:R-:W-:-:S03]  /*0140*/  IADD3 R2, PT, PT, R2, UR9, RZ ;  /* 0x0000000902027c10 */ /* 0x010fc6000fffe0ff */
[----:B------:R0:W-:Y:S01]  /*0150*/  STS.128 [R9+0x10], R12 ;  /* 0x0000100c09007388 */ /* 0x0001e20000000c00 */
[----:B------:R-:W-:-:S13]  /*0160*/  ISETP.GE.AND P0, PT, R2, UR8, PT ;  /* 0x0000000802007c0c */ /* 0x000fda000bf06270 */
[----:B------:R-:W-:Y:S05]  /*0170*/  @P0 EXIT ;  /* 0x000000000000094d */ /* 0x000fea0003800000 */
[----:B0-----:R-:W0:Y:S01]  /*0180*/  LDC.64 R6, c[0x0][0x3b0] ;  /* 0x0000ec00ff067b82 */ /* 0x001e220000000a00 */
[----:B------:R-:W1:Y:S07]  /*0190*/  LDCU.64 UR6, c[0x0][0x358] ;  /* 0x00006b00ff0677ac */ /* 0x000e6e0008000a00 */
[----:B------:R-:W2:Y:S08]  /*01a0*/  LDC.64 R4, c[0x0][0x3b8] ;  /* 0x0000ee00ff047b82 */ /* 0x000eb00000000a00 */
[----:B------:R-:W3:Y:S01]  /*01b0*/  LDC.64 R16, c[0x0][0x390] ;  /* 0x0000e400ff107b82 */ /* 0x000ee20000000a00 */
[----:B------:R-:W4:Y:S01]  /*01c0*/  LDCU UR4, c[0x0][0x370] ;  /* 0x00006e00ff0477ac */ /* 0x000f220008000800 */
[----:B------:R-:W0:Y:S02]  /*01d0*/  LDCU UR5, c[0x0][0x3a8] ;  /* 0x00007500ff0577ac */ /* 0x000e240008000800 */
[----:B0-----:R-:W-:-:S04]  /*01e0*/  IMAD R7, R2, R7, R6 ;  /* 0x0000000702077224 */ /* 0x001fc800078e0206 */
[----:B------:R-:W0:Y:S01]  /*01f0*/  LDC.64 R12, c[0x0][0x390] ;  /* 0x0000e400ff0c7b82 */ /* 0x000e220000000a00 */
[----:B--2---:R-:W-:-:S07]  /*0200*/  IMAD.WIDE R4, R7, 0x8, R4 ;  /* 0x0000000807047825 */ /* 0x004fce00078e0204 */
[----:B------:R-:W2:Y:S01]  /*0210*/  LDC.64 R14, c[0x0][0x3b0] ;  /* 0x0000ec00ff0e7b82 */ /* 0x000ea20000000a00 */
[----:B-1----:R-:W5:Y:S01]  /*0220*/  LDG.E.64 R4, desc[UR6][R4.64] ;  /* 0x0000000604047981 */ /* 0x002f62000c1e1b00 */
[----:B---3--:R-:W-:-:S06]  /*0230*/  IMAD.WIDE R16, R2, 0x4, R16 ;  /* 0x0000000402107825 */ /* 0x008fcc00078e0210 */
[----:B------:R-:W1:Y:S01]  /*0240*/  LDC.64 R6, c[0x0][0x3b8] ;  /* 0x0000ee00ff067b82 */ /* 0x000e620000000a00 */
[----:B------:R3:W5:Y:S01]  /*0250*/  LDG.E R8, desc[UR6][R16.64] ;  /* 0x0000000610087981 */ /* 0x000762000c1e1900 */
[----:B------:R-:W-:Y:S01]  /*0260*/  BSSY.RECONVERGENT B0, `(.L_x_71) ;  /* 0x0000012000007945 */ /* 0x000fe20003800200 */
[----:B----4-:R-:W-:Y:S01]  /*0270*/  IMAD R10, R11, UR4, RZ ;  /* 0x000000040b0a7c24 */ /* 0x010fe2000f8e02ff */
[----:B------:R-:W-:-:S07]  /*0280*/  MOV R21, R2 ;  /* 0x0000000200157202 */ /* 0x000fce0000000f00 */
.L_x_74:
[----:B-123--:R-:W-:-:S04]  /*0290*/  IMAD R17, R21, R15, R14 ;  /* 0x0000000f15117224 */ /* 0x00efc800078e020e */
[----:B-1----:R-:W-:-:S05]  /*02a0*/  IMAD.WIDE R16, R17, 0x8, R6 ;  /* 0x0000000811107825 */ /* 0x002fca00078e0206 */
[----:B------:R-:W2:Y:S01]  /*02b0*/  LDG.E.64 R18, desc[UR6][R16.64] ;  /* 0x0000000610127981 */ /* 0x000ea2000c1e1b00 */
[----:B------:R-:W-:Y:S01]  /*02c0*/  BSSY.RECONVERGENT B1, `(.L_x_72) ;  /* 0x0000008000017945 */ /* 0x000fe20003800200 */
[----:B--2--5:R-:W-:-:S14]  /*02d0*/  DSETP.GEU.AND P0, PT, R18, R4, PT ;  /* 0x000000041200722a */ /* 0x024fdc0003f0e000 */
[----:B------:R-:W-:Y:S05]  /*02e0*/  @P0 BRA `(.L_x_73) ;  /* 0x0000000000140947 */ /* 0x000fea0003800000 */
[----:B0-----:R-:W-:-:S05]  /*02f0*/  IMAD.WIDE R16, R21, 0x4, R12 ;  /* 0x0000000415107825 */ /* 0x001fca00078e020c */
[----:B------:R1:W5:Y:S01]  /*0300*/  LDG.E R8, desc[UR6][R16.64] ;  /* 0x0000000610087981 */ /* 0x000362000c1e1900 */
[----:B------:R-:W-:Y:S01]  /*0310*/  IMAD.MOV.U32 R2, RZ, RZ, R21 ;  /* 0x000000ffff027224 */ /* 0x000fe200078e0015 */
[----:B------:R-:W-:Y:S01]  /*0320*/  MOV R4, R18 ;  /* 0x0000001200047202 */ /* 0x000fe20000000f00 */
[----:B------:R-:W-:-:S07]  /*0330*/  IMAD.MOV.U32 R5, RZ, RZ, R19 ;  /* 0x000000ffff057224 */ /* 0x000fce00078e0013 */
.L_x_73:
[----:B------:R-:W-:Y:S05]  /*0340*/  BSYNC.RECONVERGENT B1 ;  /* 0x0000000000017941 */ /* 0x000fea0003800200 */
.L_x_72:
[----:B------:R-:W-:-:S04]  /*0350*/  IADD3 R21, PT, PT, R10, R21, RZ ;  /* 0x000000150a157210 */ /* 0x000fc80007ffe0ff */
[----:B------:R-:W-:-:S13]  /*0360*/  ISETP.GE.AND P0, PT, R21, UR5, PT ;  /* 0x0000000515007c0c */ /* 0x000fda000bf06270 */
[----:B------:R-:W-:Y:S05]  /*0370*/  @!P0 BRA `(.L_x_74) ;  /* 0xfffffffc00c48947 */ /* 0x000fea000383ffff */
[----:B------:R-:W-:Y:S05]  /*0380*/  BSYNC.RECONVERGENT B0 ;  /* 0x0000000000007941 */ /* 0x000fea0003800200 */
.L_x_71:
[----:B-----5:R-:W2:Y:S01]  /*0390*/  I2F.F64 R6, R8 ;  /* 0x0000000800067312 */ /* 0x020ea20000201c00 */
[----:B------:R-:W-:-:S07]  /*03a0*/  ISETP.GE.U32.AND P0, PT, R11, 0x2, PT ;  /* 0x000000020b00780c */ /* 0x000fce0003f06070 */
[----:B0-----:R-:W0:Y:S01]  /*03b0*/  I2F.F64 R12, R2 ;  /* 0x00000002000c7312 */ /* 0x001e220000201c00 */
[----:B--2---:R2:W-:Y:S04]  /*03c0*/  STS.128 [R9], R4 ;  /* 0x0000000409007388 */ /* 0x0045e80000000c00 */
[----:B0-----:R2:W-:Y:S01]  /*03d0*/  STS.64 [R9+0x10], R12 ;  /* 0x0000100c09007388 */ /* 0x0015e20000000a00 */
[----:B------:R-:W-:Y:S05]  /*03e0*/  @!P0 BRA `(.L_x_75) ;  /* 0x0000000000588947 */ /* 0x000fea0003800000 */
[----:B------:R-:W-:-:S07]  /*03f0*/  VIADD R2, R9, 0x8 ;  /* 0x0000000809027836 */ /* 0x000fce0000000000 */
.L_x_78:
[----:B------:R-:W-:Y:S01]  /*0400*/  MOV R8, R11 ;  /* 0x0000000b00087202 */ /* 0x000fe20000000f00 */
[----:B------:R-:W-:Y:S01]  /*0410*/  BAR.SYNC.DEFER_BLOCKING 0x0 ;  /* 0x0000000000007b1d */ /* 0x000fe20000010000 */
[----:B------:R-:W-:-:S04]  /*0420*/  SHF.R.U32.HI R11, RZ, 0x1, R11 ;  /* 0x00000001ff0b7819 */ /* 0x000fc8000001160b */
[----:B------:R-:W-:Y:S01]  /*0430*/  ISETP.GE.U32.AND P0, PT, R0, R11, PT ;  /* 0x0000000b0000720c */ /* 0x000fe20003f06070 */
[----:B------:R-:W-:-:S12]  /*0440*/  BSSY.RECONVERGENT B0, `(.L_x_76) ;  /* 0x000000e000007945 */ /* 0x000fd80003800200 */
[----:B---3--:R-:W-:Y:S05]  /*0450*/  @P0 BRA `(.L_x_77) ;  /* 0x0000000000300947 */ /* 0x008fea0003800000 */
[----:B------:R-:W-:-:S05]  /*0460*/  LEA R10, R11, R2, 0x5 ;  /* 0x000000020b0a7211 */ /* 0x000fca00078e28ff */
[----:B--2---:R-:W0:Y:S02]  /*0470*/  LDS.64 R6, [R10] ;  /* 0x000000000a067984 */ /* 0x004e240000000a00 */
[----:B0-----:R-:W-:-:S14]  /*0480*/  DSETP.NEU.AND P0, PT, R6, -2, PT ;  /* 0xc00000000600742a */ /* 0x001fdc0003f0d000 */
[----:B------:R-:W-:Y:S05]  /*0490*/  @!P0 BRA `(.L_x_77) ;  /* 0x0000000000208947 */ /* 0x000fea0003800000 */
[----:B------:R-:W0:Y:S02]  /*04a0*/  LDS.128 R12, [R9] ;  /* 0x00000000090c7984 */ /* 0x000e240000000c00 */
[----:B0-----:R-:W-:-:S14]  /*04b0*/  DSETP.NEU.AND P0, PT, R14, -2, PT ;  /* 0xc00000000e00742a */ /* 0x001fdc0003f0d000 */
[----:B------:R-:W-:Y:S05]  /*04c0*/  @!P0 BRA `(.L_x_77) ;  /* 0x0000000000148947 */ /* 0x000fea0003800000 */
[----:B------:R-:W0:Y:S02]  /*04d0*/  LDS.64 R4, [R10+-0x8] ;  /* 0xfffff8000a047984 */ /* 0x000e240000000a00 */
[----:B0-----:R-:W-:-:S14]  /*04e0*/  DSETP.GEU.AND P0, PT, R4, R12, PT ;  /* 0x0000000c0400722a */ /* 0x001fdc0003f0e000 */
[----:B------:R-:W0:Y:S04]  /*04f0*/  @!P0 LDS.128 R12, [R10+0x8] ;  /* 0x000008000a0c8984 */ /* 0x000e280000000c00 */
[----:B------:R3:W-:Y:S04]  /*0500*/  @!P0 STS.128 [R9], R4 ;  /* 0x0000000409008388 */ /* 0x0007e80000000c00 */
[----:B0-----:R3:W-:Y:S02]  /*0510*/  @!P0 STS.128 [R9+0x10], R12 ;  /* 0x0000100c09008388 */ /* 0x0017e40000000c00 */
.L_x_77:
[----:B------:R-:W-:Y:S05]  /*0520*/  BSYNC.RECONVERGENT B0 ;  /* 0x0000000000007941 */ /* 0x000fea0003800200 */
.L_x_76:
[----:B------:R-:W-:-:S13]  /*0530*/  ISETP.GT.U32.AND P0, PT, R8, 0x3, PT ;  /* 0x000000030800780c */ /* 0x000fda0003f04070 */
[----:B------:R-:W-:Y:S05]  /*0540*/  @P0 BRA `(.L_x_78) ;  /* 0xfffffffc00ac0947 */ /* 0x000fea000383ffff */
.L_x_75:
[----:B------:R-:W-:-:S13]  /*0550*/  ISETP.NE.AND P0, PT, R0, RZ, PT ;  /* 0x000000ff0000720c */ /* 0x000fda0003f05270 */
[----:B------:R-:W-:Y:S05]  /*0560*/  @P0 EXIT ;  /* 0x000000000000094d */ /* 0x000fea0003800000 */
[----:B------:R-:W0:Y:S01]  /*0570*/  S2UR UR5, SR_CgaCtaId ;  /* 0x00000000000579c3 */ /* 0x000e220000008800 */
[----:B------:R-:W-:-:S07]  /*0580*/  UMOV UR4, 0x400 ;  /* 0x0000040000047882 */ /* 0x000fce0000000000 */
[----:B--23--:R-:W2:Y:S01]  /*0590*/  LDC.64 R12, c[0x0][0x398] ;  /* 0x0000e600ff0c7b82 */ /* 0x00cea20000000a00 */
[----:B0-----:R-:W-:Y:S01]  /*05a0*/  ULEA UR4, UR5, UR4, 0x18 ;  /* 0x0000000405047291 */ /* 0x001fe2000f8ec0ff */
[----:B--2---:R-:W-:-:S08]  /*05b0*/  IMAD.WIDE.U32 R2, R3, 0x20, R12 ;  /* 0x0000002003027825 */ /* 0x004fd000078e000c */
[----:B------:R-:W0:Y:S04]  /*05c0*/  LDS.128 R4, [UR4] ;  /* 0x00000004ff047984 */ /* 0x000e280008000c00 */
[----:B------:R-:W2:Y:S04]  /*05d0*/  LDS.128 R8, [UR4+0x10] ;  /* 0x00001004ff087984 */ /* 0x000ea80008000c00 */
[----:B0-----:R-:W-:Y:S04]  /*05e0*/  STG.E.128 desc[UR6][R2.64], R4 ;  /* 0x0000000402007986 */ /* 0x001fe8000c101d06 */
[----:B--2---:R-:W-:Y:S01]  /*05f0*/  STG.E.128 desc[UR6][R2.64+0x10], R8 ;  /* 0x0000100802007986 */ /* 0x004fe2000c101d06 */
[----:B------:R-:W-:Y:S05]  /*0600*/  EXIT ;  /* 0x000000000000794d */ /* 0x000fea0003800000 */
.L_x_79:
        /* <DEDUP_REMOVED lines=15> */
.L_x_82:


//--------------------- .nv.shared._Z13calcDistancesPdS_iiiS_ --------------------------
	.section	.nv.shared._Z13calcDistancesPdS_iiiS_,"aw",@nobits
	.sectionflags	@""
	.align	16
	.zero		1024


//--------------------- .nv.shared.reserved.0     --------------------------
	.section	.nv.shared.reserved.0,"aw",@nobits
	.weak		__nv_reservedSMEM_offset_0_alias
	.size		__nv_reservedSMEM_offset_0_alias, 0, 64
	.other		__nv_reservedSMEM_offset_0_alias,@"STO_CUDA_RESERVED_SHARED STV_DEFAULT"
__nv_reservedSMEM_offset_0_alias:
	.zero		0
	.zero		64


//--------------------- .nv.shared._Z7findMinP7double4PdS1_PiiiiiS0_iiiiS1_ --------------------------
	.section	.nv.shared._Z7findMinP7double4PdS1_PiiiiiS0_iiiiS1_,"aw",@nobits
	.sectionflags	@""
	.align	16
	.zero		1024


//--------------------- .nv.shared._Z9findClassPdS_PiP7double4iiiiiiS_ --------------------------
	.section	.nv.shared._Z9findClassPdS_PiP7double4iiiiiiS_,"aw",@nobits
	.sectionflags	@""
	.align	16
	.zero		1024


//--------------------- .nv.constant0._Z13calcDistancesPdS_iiiS_ --------------------------
	.section	.nv.constant0._Z13calcDistancesPdS_iiiS_,"a",@progbits
	.sectionflags	@""
	.align	4
.nv.constant0._Z13calcDistancesPdS_iiiS_:
	.zero		936


//--------------------- .nv.constant0._Z7findMinP7double4PdS1_PiiiiiS0_iiiiS1_ --------------------------
	.section	.nv.constant0._Z7findMinP7double4PdS1_PiiiiiS0_iiiiS1_,"a",@progbits
	.sectionflags	@""
	.align	4
.nv.constant0._Z7findMinP7double4PdS1_PiiiiiS0_iiiiS1_:
	.zero		976


//--------------------- .nv.constant0._Z9findClassPdS_PiP7double4iiiiiiS_ --------------------------
	.section	.nv.constant0._Z9findClassPdS_PiP7double4iiiiiiS_,"a",@progbits
	.sectionflags	@""
	.align	4
.nv.constant0._Z9findClassPdS_PiP7double4iiiiiiS_:
	.zero		960


//--------------------- SYMBOLS --------------------------

	.type		.nv.reservedSmem.offset0,@object
	.size		.nv.reservedSmem.offset0,0x4
	.type		.nv.reservedSmem.cap,@object
	.size		.nv.reservedSmem.cap,0x4
	.type		malloc,@function
	.type		free,@function
